//
// Generated by NVIDIA NVVM Compiler
//
// Compiler Build ID: CL-36424714
// Cuda compilation tools, release 13.0, V13.0.88
// Based on NVVM 20.0.0
//

.version 9.0
.target sm_100
.address_size 64

	// .globl	_Z15populate_matrixPiS_i
.global .align 4 .b8 precalc_xorwow_matrix[102400];
.global .align 4 .b8 precalc_xorwow_offset_matrix[102400];
.global .align 4 .b8 mrg32k3aM1[2304];
.global .align 4 .b8 mrg32k3aM2[2304];
.global .align 4 .b8 mrg32k3aM1SubSeq[2016];
.global .align 4 .b8 mrg32k3aM2SubSeq[2016];
.global .align 4 .b8 mrg32k3aM1Seq[2304];
.global .align 4 .b8 mrg32k3aM2Seq[2304];
.const .align 8 .b8 __cr_lgamma_table[72];

.visible .entry _Z15populate_matrixPiS_i(
	.param .u64 .ptr .align 1 _Z15populate_matrixPiS_i_param_0,
	.param .u64 .ptr .align 1 _Z15populate_matrixPiS_i_param_1,
	.param .u32 _Z15populate_matrixPiS_i_param_2
)
{
	.local .align 8 .b8 	__local_depot0[48];
	.reg .b64 	%SP;
	.reg .b64 	%SPL;
	.reg .pred 	%p<65>;
	.reg .b32 	%r<1227>;
	.reg .b64 	%rd<30>;

	mov.u64 	%SPL, __local_depot0;
	ld.param.u64 	%rd10, [_Z15populate_matrixPiS_i_param_0];
	ld.param.u64 	%rd11, [_Z15populate_matrixPiS_i_param_1];
	ld.param.u32 	%r545, [_Z15populate_matrixPiS_i_param_2];
	mov.u32 	%r546, %ctaid.y;
	mov.u32 	%r547, %ntid.y;
	mov.u32 	%r548, %tid.y;
	mad.lo.s32 	%r549, %r546, %r547, %r548;
	mov.u32 	%r550, %ctaid.x;
	mov.u32 	%r551, %ntid.x;
	mov.u32 	%r552, %tid.x;
	mad.lo.s32 	%r553, %r550, %r551, %r552;
	mad.lo.s32 	%r1, %r545, %r549, %r553;
	mul.lo.s32 	%r554, %r545, %r545;
	setp.ge.s32 	%p1, %r1, %r554;
	@%p1 bra 	$L__BB0_117;
	add.u64 	%rd1, %SPL, 0;
	cvt.s64.s32 	%rd2, %r1;
	xor.b32  	%r555, %r1, -1429050551;
	mul.lo.s32 	%r556, %r555, 1099087573;
	setp.gt.s32 	%p2, %r1, -1;
	selp.b32 	%r557, -644748465, -1947113066, %p2;
	add.s32 	%r558, %r557, %r556;
	add.s32 	%r2, %r558, 6615241;
	add.s32 	%r961, %r556, 123456789;
	st.local.v2.u32 	[%rd1], {%r2, %r961};
	xor.b32  	%r960, %r556, 362436069;
	add.s32 	%r559, %r557, 521288629;
	st.local.v2.u32 	[%rd1+8], {%r960, %r559};
	xor.b32  	%r560, %r557, 88675123;
	add.s32 	%r957, %r556, 5783321;
	st.local.v2.u32 	[%rd1+16], {%r560, %r957};
	setp.eq.s32 	%p3, %r1, 0;
	@%p3 bra 	$L__BB0_116;
	mov.b32 	%r944, 0;
	mov.u64 	%rd14, precalc_xorwow_matrix;
	mov.u64 	%rd29, %rd2;
$L__BB0_3:
	mov.u64 	%rd3, %rd29;
	and.b64  	%rd4, %rd3, 3;
	setp.eq.s64 	%p4, %rd4, 0;
	@%p4 bra 	$L__BB0_115;
	mul.wide.u32 	%rd13, %r944, 3200;
	add.s64 	%rd5, %rd14, %rd13;
	mov.b32 	%r957, 0;
	mov.u32 	%r958, %r957;
	mov.u32 	%r959, %r957;
	mov.u32 	%r960, %r957;
	mov.u32 	%r961, %r957;
	mov.u32 	%r950, %r957;
$L__BB0_5:
	mul.wide.u32 	%rd15, %r950, 4;
	add.s64 	%rd16, %rd1, %rd15;
	ld.local.u32 	%r16, [%rd16+4];
	shl.b32 	%r17, %r950, 5;
	mov.b32 	%r956, 0;
$L__BB0_6:
	.pragma "nounroll";
	shr.u32 	%r564, %r16, %r956;
	and.b32  	%r565, %r564, 1;
	setp.eq.b32 	%p5, %r565, 1;
	not.pred 	%p6, %p5;
	add.s32 	%r566, %r17, %r956;
	mul.lo.s32 	%r567, %r566, 5;
	mul.wide.u32 	%rd17, %r567, 4;
	add.s64 	%rd6, %rd5, %rd17;
	@%p6 bra 	$L__BB0_8;
	ld.global.u32 	%r568, [%rd6];
	xor.b32  	%r961, %r961, %r568;
	ld.global.u32 	%r569, [%rd6+4];
	xor.b32  	%r960, %r960, %r569;
	ld.global.u32 	%r570, [%rd6+8];
	xor.b32  	%r959, %r959, %r570;
	ld.global.u32 	%r571, [%rd6+12];
	xor.b32  	%r958, %r958, %r571;
	ld.global.u32 	%r572, [%rd6+16];
	xor.b32  	%r957, %r957, %r572;
$L__BB0_8:
	and.b32  	%r574, %r564, 2;
	setp.eq.s32 	%p7, %r574, 0;
	@%p7 bra 	$L__BB0_10;
	ld.global.u32 	%r575, [%rd6+20];
	xor.b32  	%r961, %r961, %r575;
	ld.global.u32 	%r576, [%rd6+24];
	xor.b32  	%r960, %r960, %r576;
	ld.global.u32 	%r577, [%rd6+28];
	xor.b32  	%r959, %r959, %r577;
	ld.global.u32 	%r578, [%rd6+32];
	xor.b32  	%r958, %r958, %r578;
	ld.global.u32 	%r579, [%rd6+36];
	xor.b32  	%r957, %r957, %r579;
$L__BB0_10:
	and.b32  	%r581, %r564, 4;
	setp.eq.s32 	%p8, %r581, 0;
	@%p8 bra 	$L__BB0_12;
	ld.global.u32 	%r582, [%rd6+40];
	xor.b32  	%r961, %r961, %r582;
	ld.global.u32 	%r583, [%rd6+44];
	xor.b32  	%r960, %r960, %r583;
	ld.global.u32 	%r584, [%rd6+48];
	xor.b32  	%r959, %r959, %r584;
	ld.global.u32 	%r585, [%rd6+52];
	xor.b32  	%r958, %r958, %r585;
	ld.global.u32 	%r586, [%rd6+56];
	xor.b32  	%r957, %r957, %r586;
$L__BB0_12:
	and.b32  	%r588, %r564, 8;
	setp.eq.s32 	%p9, %r588, 0;
	@%p9 bra 	$L__BB0_14;
	ld.global.u32 	%r589, [%rd6+60];
	xor.b32  	%r961, %r961, %r589;
	ld.global.u32 	%r590, [%rd6+64];
	xor.b32  	%r960, %r960, %r590;
	ld.global.u32 	%r591, [%rd6+68];
	xor.b32  	%r959, %r959, %r591;
	ld.global.u32 	%r592, [%rd6+72];
	xor.b32  	%r958, %r958, %r592;
	ld.global.u32 	%r593, [%rd6+76];
	xor.b32  	%r957, %r957, %r593;
$L__BB0_14:
	and.b32  	%r595, %r564, 16;
	setp.eq.s32 	%p10, %r595, 0;
	@%p10 bra 	$L__BB0_16;
	ld.global.u32 	%r596, [%rd6+80];
	xor.b32  	%r961, %r961, %r596;
	ld.global.u32 	%r597, [%rd6+84];
	xor.b32  	%r960, %r960, %r597;
	ld.global.u32 	%r598, [%rd6+88];
	xor.b32  	%r959, %r959, %r598;
	ld.global.u32 	%r599, [%rd6+92];
	xor.b32  	%r958, %r958, %r599;
	ld.global.u32 	%r600, [%rd6+96];
	xor.b32  	%r957, %r957, %r600;
$L__BB0_16:
	and.b32  	%r602, %r564, 32;
	setp.eq.s32 	%p11, %r602, 0;
	@%p11 bra 	$L__BB0_18;
	ld.global.u32 	%r603, [%rd6+100];
	xor.b32  	%r961, %r961, %r603;
	ld.global.u32 	%r604, [%rd6+104];
	xor.b32  	%r960, %r960, %r604;
	ld.global.u32 	%r605, [%rd6+108];
	xor.b32  	%r959, %r959, %r605;
	ld.global.u32 	%r606, [%rd6+112];
	xor.b32  	%r958, %r958, %r606;
	ld.global.u32 	%r607, [%rd6+116];
	xor.b32  	%r957, %r957, %r607;
$L__BB0_18:
	and.b32  	%r609, %r564, 64;
	setp.eq.s32 	%p12, %r609, 0;
	@%p12 bra 	$L__BB0_20;
	ld.global.u32 	%r610, [%rd6+120];
	xor.b32  	%r961, %r961, %r610;
	ld.global.u32 	%r611, [%rd6+124];
	xor.b32  	%r960, %r960, %r611;
	ld.global.u32 	%r612, [%rd6+128];
	xor.b32  	%r959, %r959, %r612;
	ld.global.u32 	%r613, [%rd6+132];
	xor.b32  	%r958, %r958, %r613;
	ld.global.u32 	%r614, [%rd6+136];
	xor.b32  	%r957, %r957, %r614;
$L__BB0_20:
	and.b32  	%r616, %r564, 128;
	setp.eq.s32 	%p13, %r616, 0;
	@%p13 bra 	$L__BB0_22;
	ld.global.u32 	%r617, [%rd6+140];
	xor.b32  	%r961, %r961, %r617;
	ld.global.u32 	%r618, [%rd6+144];
	xor.b32  	%r960, %r960, %r618;
	ld.global.u32 	%r619, [%rd6+148];
	xor.b32  	%r959, %r959, %r619;
	ld.global.u32 	%r620, [%rd6+152];
	xor.b32  	%r958, %r958, %r620;
	ld.global.u32 	%r621, [%rd6+156];
	xor.b32  	%r957, %r957, %r621;
$L__BB0_22:
	and.b32  	%r623, %r564, 256;
	setp.eq.s32 	%p14, %r623, 0;
	@%p14 bra 	$L__BB0_24;
	ld.global.u32 	%r624, [%rd6+160];
	xor.b32  	%r961, %r961, %r624;
	ld.global.u32 	%r625, [%rd6+164];
	xor.b32  	%r960, %r960, %r625;
	ld.global.u32 	%r626, [%rd6+168];
	xor.b32  	%r959, %r959, %r626;
	ld.global.u32 	%r627, [%rd6+172];
	xor.b32  	%r958, %r958, %r627;
	ld.global.u32 	%r628, [%rd6+176];
	xor.b32  	%r957, %r957, %r628;
$L__BB0_24:
	and.b32  	%r630, %r564, 512;
	setp.eq.s32 	%p15, %r630, 0;
	@%p15 bra 	$L__BB0_26;
	ld.global.u32 	%r631, [%rd6+180];
	xor.b32  	%r961, %r961, %r631;
	ld.global.u32 	%r632, [%rd6+184];
	xor.b32  	%r960, %r960, %r632;
	ld.global.u32 	%r633, [%rd6+188];
	xor.b32  	%r959, %r959, %r633;
	ld.global.u32 	%r634, [%rd6+192];
	xor.b32  	%r958, %r958, %r634;
	ld.global.u32 	%r635, [%rd6+196];
	xor.b32  	%r957, %r957, %r635;
$L__BB0_26:
	and.b32  	%r637, %r564, 1024;
	setp.eq.s32 	%p16, %r637, 0;
	@%p16 bra 	$L__BB0_28;
	ld.global.u32 	%r638, [%rd6+200];
	xor.b32  	%r961, %r961, %r638;
	ld.global.u32 	%r639, [%rd6+204];
	xor.b32  	%r960, %r960, %r639;
	ld.global.u32 	%r640, [%rd6+208];
	xor.b32  	%r959, %r959, %r640;
	ld.global.u32 	%r641, [%rd6+212];
	xor.b32  	%r958, %r958, %r641;
	ld.global.u32 	%r642, [%rd6+216];
	xor.b32  	%r957, %r957, %r642;
$L__BB0_28:
	and.b32  	%r644, %r564, 2048;
	setp.eq.s32 	%p17, %r644, 0;
	@%p17 bra 	$L__BB0_30;
	ld.global.u32 	%r645, [%rd6+220];
	xor.b32  	%r961, %r961, %r645;
	ld.global.u32 	%r646, [%rd6+224];
	xor.b32  	%r960, %r960, %r646;
	ld.global.u32 	%r647, [%rd6+228];
	xor.b32  	%r959, %r959, %r647;
	ld.global.u32 	%r648, [%rd6+232];
	xor.b32  	%r958, %r958, %r648;
	ld.global.u32 	%r649, [%rd6+236];
	xor.b32  	%r957, %r957, %r649;
$L__BB0_30:
	and.b32  	%r651, %r564, 4096;
	setp.eq.s32 	%p18, %r651, 0;
	@%p18 bra 	$L__BB0_32;
	ld.global.u32 	%r652, [%rd6+240];
	xor.b32  	%r961, %r961, %r652;
	ld.global.u32 	%r653, [%rd6+244];
	xor.b32  	%r960, %r960, %r653;
	ld.global.u32 	%r654, [%rd6+248];
	xor.b32  	%r959, %r959, %r654;
	ld.global.u32 	%r655, [%rd6+252];
	xor.b32  	%r958, %r958, %r655;
	ld.global.u32 	%r656, [%rd6+256];
	xor.b32  	%r957, %r957, %r656;
$L__BB0_32:
	and.b32  	%r658, %r564, 8192;
	setp.eq.s32 	%p19, %r658, 0;
	@%p19 bra 	$L__BB0_34;
	ld.global.u32 	%r659, [%rd6+260];
	xor.b32  	%r961, %r961, %r659;
	ld.global.u32 	%r660, [%rd6+264];
	xor.b32  	%r960, %r960, %r660;
	ld.global.u32 	%r661, [%rd6+268];
	xor.b32  	%r959, %r959, %r661;
	ld.global.u32 	%r662, [%rd6+272];
	xor.b32  	%r958, %r958, %r662;
	ld.global.u32 	%r663, [%rd6+276];
	xor.b32  	%r957, %r957, %r663;
$L__BB0_34:
	and.b32  	%r665, %r564, 16384;
	setp.eq.s32 	%p20, %r665, 0;
	@%p20 bra 	$L__BB0_36;
	ld.global.u32 	%r666, [%rd6+280];
	xor.b32  	%r961, %r961, %r666;
	ld.global.u32 	%r667, [%rd6+284];
	xor.b32  	%r960, %r960, %r667;
	ld.global.u32 	%r668, [%rd6+288];
	xor.b32  	%r959, %r959, %r668;
	ld.global.u32 	%r669, [%rd6+292];
	xor.b32  	%r958, %r958, %r669;
	ld.global.u32 	%r670, [%rd6+296];
	xor.b32  	%r957, %r957, %r670;
$L__BB0_36:
	and.b32  	%r672, %r564, 32768;
	setp.eq.s32 	%p21, %r672, 0;
	@%p21 bra 	$L__BB0_38;
	ld.global.u32 	%r673, [%rd6+300];
	xor.b32  	%r961, %r961, %r673;
	ld.global.u32 	%r674, [%rd6+304];
	xor.b32  	%r960, %r960, %r674;
	ld.global.u32 	%r675, [%rd6+308];
	xor.b32  	%r959, %r959, %r675;
	ld.global.u32 	%r676, [%rd6+312];
	xor.b32  	%r958, %r958, %r676;
	ld.global.u32 	%r677, [%rd6+316];
	xor.b32  	%r957, %r957, %r677;
$L__BB0_38:
	add.s32 	%r956, %r956, 16;
	setp.ne.s32 	%p22, %r956, 32;
	@%p22 bra 	$L__BB0_6;
	mad.lo.s32 	%r678, %r950, -31, %r17;
	add.s32 	%r950, %r678, 1;
	setp.ne.s32 	%p23, %r950, 5;
	@%p23 bra 	$L__BB0_5;
	st.local.u32 	[%rd1+4], %r961;
	st.local.v2.u32 	[%rd1+8], {%r960, %r959};
	st.local.v2.u32 	[%rd1+16], {%r958, %r957};
	setp.eq.s64 	%p24, %rd4, 1;
	@%p24 bra 	$L__BB0_115;
	mov.b32 	%r957, 0;
	mov.u32 	%r1050, %r957;
	mov.u32 	%r1051, %r957;
	mov.u32 	%r960, %r957;
	mov.u32 	%r961, %r957;
	mov.u32 	%r1042, %r957;
$L__BB0_42:
	mul.wide.u32 	%rd18, %r1042, 4;
	add.s64 	%rd19, %rd1, %rd18;
	ld.local.u32 	%r192, [%rd19+4];
	shl.b32 	%r193, %r1042, 5;
	mov.b32 	%r1048, 0;
$L__BB0_43:
	.pragma "nounroll";
	shr.u32 	%r681, %r192, %r1048;
	and.b32  	%r682, %r681, 1;
	setp.eq.b32 	%p25, %r682, 1;
	not.pred 	%p26, %p25;
	add.s32 	%r683, %r193, %r1048;
	mul.lo.s32 	%r684, %r683, 5;
	mul.wide.u32 	%rd20, %r684, 4;
	add.s64 	%rd7, %rd5, %rd20;
	@%p26 bra 	$L__BB0_45;
	ld.global.u32 	%r685, [%rd7];
	xor.b32  	%r961, %r961, %r685;
	ld.global.u32 	%r686, [%rd7+4];
	xor.b32  	%r960, %r960, %r686;
	ld.global.u32 	%r687, [%rd7+8];
	xor.b32  	%r1051, %r1051, %r687;
	ld.global.u32 	%r688, [%rd7+12];
	xor.b32  	%r1050, %r1050, %r688;
	ld.global.u32 	%r689, [%rd7+16];
	xor.b32  	%r957, %r957, %r689;
$L__BB0_45:
	and.b32  	%r691, %r681, 2;
	setp.eq.s32 	%p27, %r691, 0;
	@%p27 bra 	$L__BB0_47;
	ld.global.u32 	%r692, [%rd7+20];
	xor.b32  	%r961, %r961, %r692;
	ld.global.u32 	%r693, [%rd7+24];
	xor.b32  	%r960, %r960, %r693;
	ld.global.u32 	%r694, [%rd7+28];
	xor.b32  	%r1051, %r1051, %r694;
	ld.global.u32 	%r695, [%rd7+32];
	xor.b32  	%r1050, %r1050, %r695;
	ld.global.u32 	%r696, [%rd7+36];
	xor.b32  	%r957, %r957, %r696;
$L__BB0_47:
	and.b32  	%r698, %r681, 4;
	setp.eq.s32 	%p28, %r698, 0;
	@%p28 bra 	$L__BB0_49;
	ld.global.u32 	%r699, [%rd7+40];
	xor.b32  	%r961, %r961, %r699;
	ld.global.u32 	%r700, [%rd7+44];
	xor.b32  	%r960, %r960, %r700;
	ld.global.u32 	%r701, [%rd7+48];
	xor.b32  	%r1051, %r1051, %r701;
	ld.global.u32 	%r702, [%rd7+52];
	xor.b32  	%r1050, %r1050, %r702;
	ld.global.u32 	%r703, [%rd7+56];
	xor.b32  	%r957, %r957, %r703;
$L__BB0_49:
	and.b32  	%r705, %r681, 8;
	setp.eq.s32 	%p29, %r705, 0;
	@%p29 bra 	$L__BB0_51;
	ld.global.u32 	%r706, [%rd7+60];
	xor.b32  	%r961, %r961, %r706;
	ld.global.u32 	%r707, [%rd7+64];
	xor.b32  	%r960, %r960, %r707;
	ld.global.u32 	%r708, [%rd7+68];
	xor.b32  	%r1051, %r1051, %r708;
	ld.global.u32 	%r709, [%rd7+72];
	xor.b32  	%r1050, %r1050, %r709;
	ld.global.u32 	%r710, [%rd7+76];
	xor.b32  	%r957, %r957, %r710;
$L__BB0_51:
	and.b32  	%r712, %r681, 16;
	setp.eq.s32 	%p30, %r712, 0;
	@%p30 bra 	$L__BB0_53;
	ld.global.u32 	%r713, [%rd7+80];
	xor.b32  	%r961, %r961, %r713;
	ld.global.u32 	%r714, [%rd7+84];
	xor.b32  	%r960, %r960, %r714;
	ld.global.u32 	%r715, [%rd7+88];
	xor.b32  	%r1051, %r1051, %r715;
	ld.global.u32 	%r716, [%rd7+92];
	xor.b32  	%r1050, %r1050, %r716;
	ld.global.u32 	%r717, [%rd7+96];
	xor.b32  	%r957, %r957, %r717;
$L__BB0_53:
	and.b32  	%r719, %r681, 32;
	setp.eq.s32 	%p31, %r719, 0;
	@%p31 bra 	$L__BB0_55;
	ld.global.u32 	%r720, [%rd7+100];
	xor.b32  	%r961, %r961, %r720;
	ld.global.u32 	%r721, [%rd7+104];
	xor.b32  	%r960, %r960, %r721;
	ld.global.u32 	%r722, [%rd7+108];
	xor.b32  	%r1051, %r1051, %r722;
	ld.global.u32 	%r723, [%rd7+112];
	xor.b32  	%r1050, %r1050, %r723;
	ld.global.u32 	%r724, [%rd7+116];
	xor.b32  	%r957, %r957, %r724;
$L__BB0_55:
	and.b32  	%r726, %r681, 64;
	setp.eq.s32 	%p32, %r726, 0;
	@%p32 bra 	$L__BB0_57;
	ld.global.u32 	%r727, [%rd7+120];
	xor.b32  	%r961, %r961, %r727;
	ld.global.u32 	%r728, [%rd7+124];
	xor.b32  	%r960, %r960, %r728;
	ld.global.u32 	%r729, [%rd7+128];
	xor.b32  	%r1051, %r1051, %r729;
	ld.global.u32 	%r730, [%rd7+132];
	xor.b32  	%r1050, %r1050, %r730;
	ld.global.u32 	%r731, [%rd7+136];
	xor.b32  	%r957, %r957, %r731;
$L__BB0_57:
	and.b32  	%r733, %r681, 128;
	setp.eq.s32 	%p33, %r733, 0;
	@%p33 bra 	$L__BB0_59;
	ld.global.u32 	%r734, [%rd7+140];
	xor.b32  	%r961, %r961, %r734;
	ld.global.u32 	%r735, [%rd7+144];
	xor.b32  	%r960, %r960, %r735;
	ld.global.u32 	%r736, [%rd7+148];
	xor.b32  	%r1051, %r1051, %r736;
	ld.global.u32 	%r737, [%rd7+152];
	xor.b32  	%r1050, %r1050, %r737;
	ld.global.u32 	%r738, [%rd7+156];
	xor.b32  	%r957, %r957, %r738;
$L__BB0_59:
	and.b32  	%r740, %r681, 256;
	setp.eq.s32 	%p34, %r740, 0;
	@%p34 bra 	$L__BB0_61;
	ld.global.u32 	%r741, [%rd7+160];
	xor.b32  	%r961, %r961, %r741;
	ld.global.u32 	%r742, [%rd7+164];
	xor.b32  	%r960, %r960, %r742;
	ld.global.u32 	%r743, [%rd7+168];
	xor.b32  	%r1051, %r1051, %r743;
	ld.global.u32 	%r744, [%rd7+172];
	xor.b32  	%r1050, %r1050, %r744;
	ld.global.u32 	%r745, [%rd7+176];
	xor.b32  	%r957, %r957, %r745;
$L__BB0_61:
	and.b32  	%r747, %r681, 512;
	setp.eq.s32 	%p35, %r747, 0;
	@%p35 bra 	$L__BB0_63;
	ld.global.u32 	%r748, [%rd7+180];
	xor.b32  	%r961, %r961, %r748;
	ld.global.u32 	%r749, [%rd7+184];
	xor.b32  	%r960, %r960, %r749;
	ld.global.u32 	%r750, [%rd7+188];
	xor.b32  	%r1051, %r1051, %r750;
	ld.global.u32 	%r751, [%rd7+192];
	xor.b32  	%r1050, %r1050, %r751;
	ld.global.u32 	%r752, [%rd7+196];
	xor.b32  	%r957, %r957, %r752;
$L__BB0_63:
	and.b32  	%r754, %r681, 1024;
	setp.eq.s32 	%p36, %r754, 0;
	@%p36 bra 	$L__BB0_65;
	ld.global.u32 	%r755, [%rd7+200];
	xor.b32  	%r961, %r961, %r755;
	ld.global.u32 	%r756, [%rd7+204];
	xor.b32  	%r960, %r960, %r756;
	ld.global.u32 	%r757, [%rd7+208];
	xor.b32  	%r1051, %r1051, %r757;
	ld.global.u32 	%r758, [%rd7+212];
	xor.b32  	%r1050, %r1050, %r758;
	ld.global.u32 	%r759, [%rd7+216];
	xor.b32  	%r957, %r957, %r759;
$L__BB0_65:
	and.b32  	%r761, %r681, 2048;
	setp.eq.s32 	%p37, %r761, 0;
	@%p37 bra 	$L__BB0_67;
	ld.global.u32 	%r762, [%rd7+220];
	xor.b32  	%r961, %r961, %r762;
	ld.global.u32 	%r763, [%rd7+224];
	xor.b32  	%r960, %r960, %r763;
	ld.global.u32 	%r764, [%rd7+228];
	xor.b32  	%r1051, %r1051, %r764;
	ld.global.u32 	%r765, [%rd7+232];
	xor.b32  	%r1050, %r1050, %r765;
	ld.global.u32 	%r766, [%rd7+236];
	xor.b32  	%r957, %r957, %r766;
$L__BB0_67:
	and.b32  	%r768, %r681, 4096;
	setp.eq.s32 	%p38, %r768, 0;
	@%p38 bra 	$L__BB0_69;
	ld.global.u32 	%r769, [%rd7+240];
	xor.b32  	%r961, %r961, %r769;
	ld.global.u32 	%r770, [%rd7+244];
	xor.b32  	%r960, %r960, %r770;
	ld.global.u32 	%r771, [%rd7+248];
	xor.b32  	%r1051, %r1051, %r771;
	ld.global.u32 	%r772, [%rd7+252];
	xor.b32  	%r1050, %r1050, %r772;
	ld.global.u32 	%r773, [%rd7+256];
	xor.b32  	%r957, %r957, %r773;
$L__BB0_69:
	and.b32  	%r775, %r681, 8192;
	setp.eq.s32 	%p39, %r775, 0;
	@%p39 bra 	$L__BB0_71;
	ld.global.u32 	%r776, [%rd7+260];
	xor.b32  	%r961, %r961, %r776;
	ld.global.u32 	%r777, [%rd7+264];
	xor.b32  	%r960, %r960, %r777;
	ld.global.u32 	%r778, [%rd7+268];
	xor.b32  	%r1051, %r1051, %r778;
	ld.global.u32 	%r779, [%rd7+272];
	xor.b32  	%r1050, %r1050, %r779;
	ld.global.u32 	%r780, [%rd7+276];
	xor.b32  	%r957, %r957, %r780;
$L__BB0_71:
	and.b32  	%r782, %r681, 16384;
	setp.eq.s32 	%p40, %r782, 0;
	@%p40 bra 	$L__BB0_73;
	ld.global.u32 	%r783, [%rd7+280];
	xor.b32  	%r961, %r961, %r783;
	ld.global.u32 	%r784, [%rd7+284];
	xor.b32  	%r960, %r960, %r784;
	ld.global.u32 	%r785, [%rd7+288];
	xor.b32  	%r1051, %r1051, %r785;
	ld.global.u32 	%r786, [%rd7+292];
	xor.b32  	%r1050, %r1050, %r786;
	ld.global.u32 	%r787, [%rd7+296];
	xor.b32  	%r957, %r957, %r787;
$L__BB0_73:
	and.b32  	%r789, %r681, 32768;
	setp.eq.s32 	%p41, %r789, 0;
	@%p41 bra 	$L__BB0_75;
	ld.global.u32 	%r790, [%rd7+300];
	xor.b32  	%r961, %r961, %r790;
	ld.global.u32 	%r791, [%rd7+304];
	xor.b32  	%r960, %r960, %r791;
	ld.global.u32 	%r792, [%rd7+308];
	xor.b32  	%r1051, %r1051, %r792;
	ld.global.u32 	%r793, [%rd7+312];
	xor.b32  	%r1050, %r1050, %r793;
	ld.global.u32 	%r794, [%rd7+316];
	xor.b32  	%r957, %r957, %r794;
$L__BB0_75:
	add.s32 	%r1048, %r1048, 16;
	setp.ne.s32 	%p42, %r1048, 32;
	@%p42 bra 	$L__BB0_43;
	mad.lo.s32 	%r795, %r1042, -31, %r193;
	add.s32 	%r1042, %r795, 1;
	setp.ne.s32 	%p43, %r1042, 5;
	@%p43 bra 	$L__BB0_42;
	st.local.u32 	[%rd1+4], %r961;
	st.local.v2.u32 	[%rd1+8], {%r960, %r1051};
	st.local.v2.u32 	[%rd1+16], {%r1050, %r957};
	setp.ne.s64 	%p44, %rd4, 3;
	@%p44 bra 	$L__BB0_115;
	mov.b32 	%r957, 0;
	mov.u32 	%r1142, %r957;
	mov.u32 	%r1143, %r957;
	mov.u32 	%r960, %r957;
	mov.u32 	%r961, %r957;
	mov.u32 	%r1134, %r957;
$L__BB0_79:
	mul.wide.u32 	%rd21, %r1134, 4;
	add.s64 	%rd22, %rd1, %rd21;
	ld.local.u32 	%r368, [%rd22+4];
	shl.b32 	%r369, %r1134, 5;
	mov.b32 	%r1140, 0;
$L__BB0_80:
	.pragma "nounroll";
	shr.u32 	%r798, %r368, %r1140;
	and.b32  	%r799, %r798, 1;
	setp.eq.b32 	%p45, %r799, 1;
	not.pred 	%p46, %p45;
	add.s32 	%r800, %r369, %r1140;
	mul.lo.s32 	%r801, %r800, 5;
	mul.wide.u32 	%rd23, %r801, 4;
	add.s64 	%rd8, %rd5, %rd23;
	@%p46 bra 	$L__BB0_82;
	ld.global.u32 	%r802, [%rd8];
	xor.b32  	%r961, %r961, %r802;
	ld.global.u32 	%r803, [%rd8+4];
	xor.b32  	%r960, %r960, %r803;
	ld.global.u32 	%r804, [%rd8+8];
	xor.b32  	%r1143, %r1143, %r804;
	ld.global.u32 	%r805, [%rd8+12];
	xor.b32  	%r1142, %r1142, %r805;
	ld.global.u32 	%r806, [%rd8+16];
	xor.b32  	%r957, %r957, %r806;
$L__BB0_82:
	and.b32  	%r808, %r798, 2;
	setp.eq.s32 	%p47, %r808, 0;
	@%p47 bra 	$L__BB0_84;
	ld.global.u32 	%r809, [%rd8+20];
	xor.b32  	%r961, %r961, %r809;
	ld.global.u32 	%r810, [%rd8+24];
	xor.b32  	%r960, %r960, %r810;
	ld.global.u32 	%r811, [%rd8+28];
	xor.b32  	%r1143, %r1143, %r811;
	ld.global.u32 	%r812, [%rd8+32];
	xor.b32  	%r1142, %r1142, %r812;
	ld.global.u32 	%r813, [%rd8+36];
	xor.b32  	%r957, %r957, %r813;
$L__BB0_84:
	and.b32  	%r815, %r798, 4;
	setp.eq.s32 	%p48, %r815, 0;
	@%p48 bra 	$L__BB0_86;
	ld.global.u32 	%r816, [%rd8+40];
	xor.b32  	%r961, %r961, %r816;
	ld.global.u32 	%r817, [%rd8+44];
	xor.b32  	%r960, %r960, %r817;
	ld.global.u32 	%r818, [%rd8+48];
	xor.b32  	%r1143, %r1143, %r818;
	ld.global.u32 	%r819, [%rd8+52];
	xor.b32  	%r1142, %r1142, %r819;
	ld.global.u32 	%r820, [%rd8+56];
	xor.b32  	%r957, %r957, %r820;
$L__BB0_86:
	and.b32  	%r822, %r798, 8;
	setp.eq.s32 	%p49, %r822, 0;
	@%p49 bra 	$L__BB0_88;
	ld.global.u32 	%r823, [%rd8+60];
	xor.b32  	%r961, %r961, %r823;
	ld.global.u32 	%r824, [%rd8+64];
	xor.b32  	%r960, %r960, %r824;
	ld.global.u32 	%r825, [%rd8+68];
	xor.b32  	%r1143, %r1143, %r825;
	ld.global.u32 	%r826, [%rd8+72];
	xor.b32  	%r1142, %r1142, %r826;
	ld.global.u32 	%r827, [%rd8+76];
	xor.b32  	%r957, %r957, %r827;
$L__BB0_88:
	and.b32  	%r829, %r798, 16;
	setp.eq.s32 	%p50, %r829, 0;
	@%p50 bra 	$L__BB0_90;
	ld.global.u32 	%r830, [%rd8+80];
	xor.b32  	%r961, %r961, %r830;
	ld.global.u32 	%r831, [%rd8+84];
	xor.b32  	%r960, %r960, %r831;
	ld.global.u32 	%r832, [%rd8+88];
	xor.b32  	%r1143, %r1143, %r832;
	ld.global.u32 	%r833, [%rd8+92];
	xor.b32  	%r1142, %r1142, %r833;
	ld.global.u32 	%r834, [%rd8+96];
	xor.b32  	%r957, %r957, %r834;
$L__BB0_90:
	and.b32  	%r836, %r798, 32;
	setp.eq.s32 	%p51, %r836, 0;
	@%p51 bra 	$L__BB0_92;
	ld.global.u32 	%r837, [%rd8+100];
	xor.b32  	%r961, %r961, %r837;
	ld.global.u32 	%r838, [%rd8+104];
	xor.b32  	%r960, %r960, %r838;
	ld.global.u32 	%r839, [%rd8+108];
	xor.b32  	%r1143, %r1143, %r839;
	ld.global.u32 	%r840, [%rd8+112];
	xor.b32  	%r1142, %r1142, %r840;
	ld.global.u32 	%r841, [%rd8+116];
	xor.b32  	%r957, %r957, %r841;
$L__BB0_92:
	and.b32  	%r843, %r798, 64;
	setp.eq.s32 	%p52, %r843, 0;
	@%p52 bra 	$L__BB0_94;
	ld.global.u32 	%r844, [%rd8+120];
	xor.b32  	%r961, %r961, %r844;
	ld.global.u32 	%r845, [%rd8+124];
	xor.b32  	%r960, %r960, %r845;
	ld.global.u32 	%r846, [%rd8+128];
	xor.b32  	%r1143, %r1143, %r846;
	ld.global.u32 	%r847, [%rd8+132];
	xor.b32  	%r1142, %r1142, %r847;
	ld.global.u32 	%r848, [%rd8+136];
	xor.b32  	%r957, %r957, %r848;
$L__BB0_94:
	and.b32  	%r850, %r798, 128;
	setp.eq.s32 	%p53, %r850, 0;
	@%p53 bra 	$L__BB0_96;
	ld.global.u32 	%r851, [%rd8+140];
	xor.b32  	%r961, %r961, %r851;
	ld.global.u32 	%r852, [%rd8+144];
	xor.b32  	%r960, %r960, %r852;
	ld.global.u32 	%r853, [%rd8+148];
	xor.b32  	%r1143, %r1143, %r853;
	ld.global.u32 	%r854, [%rd8+152];
	xor.b32  	%r1142, %r1142, %r854;
	ld.global.u32 	%r855, [%rd8+156];
	xor.b32  	%r957, %r957, %r855;
$L__BB0_96:
	and.b32  	%r857, %r798, 256;
	setp.eq.s32 	%p54, %r857, 0;
	@%p54 bra 	$L__BB0_98;
	ld.global.u32 	%r858, [%rd8+160];
	xor.b32  	%r961, %r961, %r858;
	ld.global.u32 	%r859, [%rd8+164];
	xor.b32  	%r960, %r960, %r859;
	ld.global.u32 	%r860, [%rd8+168];
	xor.b32  	%r1143, %r1143, %r860;
	ld.global.u32 	%r861, [%rd8+172];
	xor.b32  	%r1142, %r1142, %r861;
	ld.global.u32 	%r862, [%rd8+176];
	xor.b32  	%r957, %r957, %r862;
$L__BB0_98:
	and.b32  	%r864, %r798, 512;
	setp.eq.s32 	%p55, %r864, 0;
	@%p55 bra 	$L__BB0_100;
	ld.global.u32 	%r865, [%rd8+180];
	xor.b32  	%r961, %r961, %r865;
	ld.global.u32 	%r866, [%rd8+184];
	xor.b32  	%r960, %r960, %r866;
	ld.global.u32 	%r867, [%rd8+188];
	xor.b32  	%r1143, %r1143, %r867;
	ld.global.u32 	%r868, [%rd8+192];
	xor.b32  	%r1142, %r1142, %r868;
	ld.global.u32 	%r869, [%rd8+196];
	xor.b32  	%r957, %r957, %r869;
$L__BB0_100:
	and.b32  	%r871, %r798, 1024;
	setp.eq.s32 	%p56, %r871, 0;
	@%p56 bra 	$L__BB0_102;
	ld.global.u32 	%r872, [%rd8+200];
	xor.b32  	%r961, %r961, %r872;
	ld.global.u32 	%r873, [%rd8+204];
	xor.b32  	%r960, %r960, %r873;
	ld.global.u32 	%r874, [%rd8+208];
	xor.b32  	%r1143, %r1143, %r874;
	ld.global.u32 	%r875, [%rd8+212];
	xor.b32  	%r1142, %r1142, %r875;
	ld.global.u32 	%r876, [%rd8+216];
	xor.b32  	%r957, %r957, %r876;
$L__BB0_102:
	and.b32  	%r878, %r798, 2048;
	setp.eq.s32 	%p57, %r878, 0;
	@%p57 bra 	$L__BB0_104;
	ld.global.u32 	%r879, [%rd8+220];
	xor.b32  	%r961, %r961, %r879;
	ld.global.u32 	%r880, [%rd8+224];
	xor.b32  	%r960, %r960, %r880;
	ld.global.u32 	%r881, [%rd8+228];
	xor.b32  	%r1143, %r1143, %r881;
	ld.global.u32 	%r882, [%rd8+232];
	xor.b32  	%r1142, %r1142, %r882;
	ld.global.u32 	%r883, [%rd8+236];
	xor.b32  	%r957, %r957, %r883;
$L__BB0_104:
	and.b32  	%r885, %r798, 4096;
	setp.eq.s32 	%p58, %r885, 0;
	@%p58 bra 	$L__BB0_106;
	ld.global.u32 	%r886, [%rd8+240];
	xor.b32  	%r961, %r961, %r886;
	ld.global.u32 	%r887, [%rd8+244];
	xor.b32  	%r960, %r960, %r887;
	ld.global.u32 	%r888, [%rd8+248];
	xor.b32  	%r1143, %r1143, %r888;
	ld.global.u32 	%r889, [%rd8+252];
	xor.b32  	%r1142, %r1142, %r889;
	ld.global.u32 	%r890, [%rd8+256];
	xor.b32  	%r957, %r957, %r890;
$L__BB0_106:
	and.b32  	%r892, %r798, 8192;
	setp.eq.s32 	%p59, %r892, 0;
	@%p59 bra 	$L__BB0_108;
	ld.global.u32 	%r893, [%rd8+260];
	xor.b32  	%r961, %r961, %r893;
	ld.global.u32 	%r894, [%rd8+264];
	xor.b32  	%r960, %r960, %r894;
	ld.global.u32 	%r895, [%rd8+268];
	xor.b32  	%r1143, %r1143, %r895;
	ld.global.u32 	%r896, [%rd8+272];
	xor.b32  	%r1142, %r1142, %r896;
	ld.global.u32 	%r897, [%rd8+276];
	xor.b32  	%r957, %r957, %r897;
$L__BB0_108:
	and.b32  	%r899, %r798, 16384;
	setp.eq.s32 	%p60, %r899, 0;
	@%p60 bra 	$L__BB0_110;
	ld.global.u32 	%r900, [%rd8+280];
	xor.b32  	%r961, %r961, %r900;
	ld.global.u32 	%r901, [%rd8+284];
	xor.b32  	%r960, %r960, %r901;
	ld.global.u32 	%r902, [%rd8+288];
	xor.b32  	%r1143, %r1143, %r902;
	ld.global.u32 	%r903, [%rd8+292];
	xor.b32  	%r1142, %r1142, %r903;
	ld.global.u32 	%r904, [%rd8+296];
	xor.b32  	%r957, %r957, %r904;
$L__BB0_110:
	and.b32  	%r906, %r798, 32768;
	setp.eq.s32 	%p61, %r906, 0;
	@%p61 bra 	$L__BB0_112;
	ld.global.u32 	%r907, [%rd8+300];
	xor.b32  	%r961, %r961, %r907;
	ld.global.u32 	%r908, [%rd8+304];
	xor.b32  	%r960, %r960, %r908;
	ld.global.u32 	%r909, [%rd8+308];
	xor.b32  	%r1143, %r1143, %r909;
	ld.global.u32 	%r910, [%rd8+312];
	xor.b32  	%r1142, %r1142, %r910;
	ld.global.u32 	%r911, [%rd8+316];
	xor.b32  	%r957, %r957, %r911;
$L__BB0_112:
	add.s32 	%r1140, %r1140, 16;
	setp.ne.s32 	%p62, %r1140, 32;
	@%p62 bra 	$L__BB0_80;
	mad.lo.s32 	%r912, %r1134, -31, %r369;
	add.s32 	%r1134, %r912, 1;
	setp.ne.s32 	%p63, %r1134, 5;
	@%p63 bra 	$L__BB0_79;
	st.local.u32 	[%rd1+4], %r961;
	st.local.v2.u32 	[%rd1+8], {%r960, %r1143};
	st.local.v2.u32 	[%rd1+16], {%r1142, %r957};
$L__BB0_115:
	shr.u64 	%rd29, %rd3, 2;
	add.s32 	%r944, %r944, 1;
	setp.gt.u64 	%p64, %rd3, 3;
	@%p64 bra 	$L__BB0_3;
$L__BB0_116:
	shr.u32 	%r913, %r961, 2;
	xor.b32  	%r914, %r913, %r961;
	shl.b32 	%r915, %r957, 4;
	shl.b32 	%r916, %r914, 1;
	xor.b32  	%r917, %r916, %r915;
	xor.b32  	%r918, %r917, %r914;
	xor.b32  	%r919, %r918, %r957;
	add.s32 	%r920, %r2, %r919;
	add.s32 	%r921, %r920, 362437;
	shr.u32 	%r922, %r960, 2;
	xor.b32  	%r923, %r922, %r960;
	shl.b32 	%r924, %r919, 4;
	shl.b32 	%r925, %r923, 1;
	xor.b32  	%r926, %r925, %r924;
	xor.b32  	%r927, %r926, %r923;
	xor.b32  	%r928, %r927, %r919;
	add.s32 	%r929, %r2, %r928;
	add.s32 	%r930, %r929, 724874;
	mul.hi.u32 	%r931, %r921, -858993459;
	shr.u32 	%r932, %r931, 4;
	mul.lo.s32 	%r933, %r932, 20;
	sub.s32 	%r934, %r921, %r933;
	add.s32 	%r935, %r934, 1;
	cvta.to.global.u64 	%rd24, %rd10;
	shl.b64 	%rd25, %rd2, 2;
	add.s64 	%rd26, %rd24, %rd25;
	st.global.u32 	[%rd26], %r935;
	mul.hi.u32 	%r936, %r930, -858993459;
	shr.u32 	%r937, %r936, 4;
	mul.lo.s32 	%r938, %r937, 20;
	sub.s32 	%r939, %r930, %r938;
	add.s32 	%r940, %r939, 1;
	cvta.to.global.u64 	%rd27, %rd11;
	add.s64 	%rd28, %rd27, %rd25;
	st.global.u32 	[%rd28], %r940;
$L__BB0_117:
	ret;

}
	// .globl	_Z15MatrixMulKernelPiS_S_i
.visible .entry _Z15MatrixMulKernelPiS_S_i(
	.param .u64 .ptr .align 1 _Z15MatrixMulKernelPiS_S_i_param_0,
	.param .u64 .ptr .align 1 _Z15MatrixMulKernelPiS_S_i_param_1,
	.param .u64 .ptr .align 1 _Z15MatrixMulKernelPiS_S_i_param_2,
	.param .u32 _Z15MatrixMulKernelPiS_S_i_param_3
)
{
	.reg .pred 	%p<11>;
	.reg .b32 	%r<106>;
	.reg .b64 	%rd<67>;

	ld.param.u64 	%rd14, [_Z15MatrixMulKernelPiS_S_i_param_0];
	ld.param.u64 	%rd15, [_Z15MatrixMulKernelPiS_S_i_param_1];
	ld.param.u32 	%r29, [_Z15MatrixMulKernelPiS_S_i_param_3];
	cvta.to.global.u64 	%rd1, %rd15;
	cvta.to.global.u64 	%rd2, %rd14;
	mov.u32 	%r30, %ctaid.y;
	mov.u32 	%r31, %ntid.y;
	mov.u32 	%r32, %tid.y;
	mad.lo.s32 	%r33, %r30, %r31, %r32;
	mov.u32 	%r34, %ctaid.x;
	mov.u32 	%r35, %ntid.x;
	mov.u32 	%r36, %tid.x;
	mad.lo.s32 	%r1, %r34, %r35, %r36;
	mul.lo.s32 	%r2, %r29, %r33;
	add.s32 	%r3, %r2, %r1;
	mul.lo.s32 	%r37, %r29, %r29;
	setp.ge.s32 	%p1, %r3, %r37;
	@%p1 bra 	$L__BB1_14;
	setp.lt.s32 	%p2, %r29, 1;
	mov.b32 	%r105, 0;
	@%p2 bra 	$L__BB1_13;
	and.b32  	%r4, %r29, 7;
	setp.lt.u32 	%p3, %r29, 8;
	mov.b32 	%r100, 0;
	mov.u32 	%r105, %r100;
	@%p3 bra 	$L__BB1_5;
	and.b32  	%r100, %r29, 2147483640;
	neg.s32 	%r94, %r100;
	mul.wide.u32 	%rd16, %r29, 4;
	add.s64 	%rd3, %rd1, %rd16;
	mul.wide.u32 	%rd17, %r29, 8;
	add.s64 	%rd4, %rd1, %rd17;
	mul.wide.u32 	%rd18, %r29, 12;
	add.s64 	%rd5, %rd1, %rd18;
	mul.wide.u32 	%rd19, %r29, 16;
	add.s64 	%rd6, %rd1, %rd19;
	mul.wide.u32 	%rd20, %r29, 20;
	add.s64 	%rd7, %rd1, %rd20;
	mul.wide.u32 	%rd21, %r29, 24;
	add.s64 	%rd8, %rd1, %rd21;
	mul.wide.u32 	%rd22, %r29, 28;
	add.s64 	%rd9, %rd1, %rd22;
	mul.wide.u32 	%rd23, %r2, 4;
	add.s64 	%rd24, %rd23, %rd2;
	add.s64 	%rd66, %rd24, 16;
	mov.b32 	%r105, 0;
	mov.u32 	%r93, %r1;
$L__BB1_4:
	.pragma "nounroll";
	mul.wide.s32 	%rd25, %r93, 4;
	add.s64 	%rd26, %rd3, %rd25;
	add.s64 	%rd27, %rd4, %rd25;
	add.s64 	%rd28, %rd5, %rd25;
	add.s64 	%rd29, %rd6, %rd25;
	add.s64 	%rd30, %rd7, %rd25;
	add.s64 	%rd31, %rd8, %rd25;
	add.s64 	%rd32, %rd9, %rd25;
	add.s64 	%rd33, %rd1, %rd25;
	ld.global.u32 	%r42, [%rd66+-16];
	ld.global.u32 	%r43, [%rd33];
	mad.lo.s32 	%r44, %r43, %r42, %r105;
	ld.global.u32 	%r45, [%rd66+-12];
	ld.global.u32 	%r46, [%rd26];
	mad.lo.s32 	%r47, %r46, %r45, %r44;
	ld.global.u32 	%r48, [%rd66+-8];
	ld.global.u32 	%r49, [%rd27];
	mad.lo.s32 	%r50, %r49, %r48, %r47;
	ld.global.u32 	%r51, [%rd66+-4];
	ld.global.u32 	%r52, [%rd28];
	mad.lo.s32 	%r53, %r52, %r51, %r50;
	ld.global.u32 	%r54, [%rd66];
	ld.global.u32 	%r55, [%rd29];
	mad.lo.s32 	%r56, %r55, %r54, %r53;
	ld.global.u32 	%r57, [%rd66+4];
	ld.global.u32 	%r58, [%rd30];
	mad.lo.s32 	%r59, %r58, %r57, %r56;
	ld.global.u32 	%r60, [%rd66+8];
	ld.global.u32 	%r61, [%rd31];
	mad.lo.s32 	%r62, %r61, %r60, %r59;
	ld.global.u32 	%r63, [%rd66+12];
	ld.global.u32 	%r64, [%rd32];
	mad.lo.s32 	%r105, %r64, %r63, %r62;
	add.s32 	%r94, %r94, 8;
	shl.b32 	%r65, %r29, 3;
	add.s32 	%r93, %r93, %r65;
	add.s64 	%rd66, %rd66, 32;
	setp.ne.s32 	%p4, %r94, 0;
	@%p4 bra 	$L__BB1_4;
$L__BB1_5:
	setp.eq.s32 	%p5, %r4, 0;
	@%p5 bra 	$L__BB1_13;
	and.b32  	%r16, %r29, 3;
	setp.lt.u32 	%p6, %r4, 4;
	@%p6 bra 	$L__BB1_8;
	add.s32 	%r67, %r100, %r2;
	mul.wide.u32 	%rd34, %r67, 4;
	add.s64 	%rd35, %rd2, %rd34;
	ld.global.u32 	%r68, [%rd35];
	mad.lo.s32 	%r69, %r100, %r29, %r1;
	mul.wide.s32 	%rd36, %r69, 4;
	add.s64 	%rd37, %rd1, %rd36;
	ld.global.u32 	%r70, [%rd37];
	mad.lo.s32 	%r71, %r70, %r68, %r105;
	cvt.u64.u32 	%rd38, %r2;
	cvt.u64.u32 	%rd39, %r100;
	add.s64 	%rd40, %rd39, %rd38;
	shl.b64 	%rd41, %rd40, 2;
	add.s64 	%rd42, %rd2, %rd41;
	ld.global.u32 	%r72, [%rd42+4];
	mul.wide.u32 	%rd43, %r29, 4;
	add.s64 	%rd44, %rd37, %rd43;
	ld.global.u32 	%r73, [%rd44];
	mad.lo.s32 	%r74, %r73, %r72, %r71;
	ld.global.u32 	%r75, [%rd42+8];
	add.s64 	%rd45, %rd44, %rd43;
	ld.global.u32 	%r76, [%rd45];
	mad.lo.s32 	%r77, %r76, %r75, %r74;
	ld.global.u32 	%r78, [%rd42+12];
	add.s64 	%rd46, %rd45, %rd43;
	ld.global.u32 	%r79, [%rd46];
	mad.lo.s32 	%r105, %r79, %r78, %r77;
	add.s32 	%r100, %r100, 4;
$L__BB1_8:
	setp.eq.s32 	%p7, %r16, 0;
	@%p7 bra 	$L__BB1_13;
	setp.eq.s32 	%p8, %r16, 1;
	@%p8 bra 	$L__BB1_11;
	add.s32 	%r81, %r100, %r2;
	mul.wide.u32 	%rd47, %r81, 4;
	add.s64 	%rd48, %rd2, %rd47;
	ld.global.u32 	%r82, [%rd48];
	mad.lo.s32 	%r83, %r100, %r29, %r1;
	mul.wide.s32 	%rd49, %r83, 4;
	add.s64 	%rd50, %rd1, %rd49;
	ld.global.u32 	%r84, [%rd50];
	mad.lo.s32 	%r85, %r84, %r82, %r105;
	cvt.u64.u32 	%rd51, %r2;
	cvt.u64.u32 	%rd52, %r100;
	add.s64 	%rd53, %rd52, %rd51;
	shl.b64 	%rd54, %rd53, 2;
	add.s64 	%rd55, %rd2, %rd54;
	ld.global.u32 	%r86, [%rd55+4];
	mul.wide.u32 	%rd56, %r29, 4;
	add.s64 	%rd57, %rd50, %rd56;
	ld.global.u32 	%r87, [%rd57];
	mad.lo.s32 	%r105, %r87, %r86, %r85;
	add.s32 	%r100, %r100, 2;
$L__BB1_11:
	and.b32  	%r88, %r29, 1;
	setp.eq.b32 	%p9, %r88, 1;
	not.pred 	%p10, %p9;
	@%p10 bra 	$L__BB1_13;
	add.s32 	%r89, %r100, %r2;
	mul.wide.u32 	%rd58, %r89, 4;
	add.s64 	%rd59, %rd2, %rd58;
	ld.global.u32 	%r90, [%rd59];
	mad.lo.s32 	%r91, %r100, %r29, %r1;
	mul.wide.s32 	%rd60, %r91, 4;
	add.s64 	%rd61, %rd1, %rd60;
	ld.global.u32 	%r92, [%rd61];
	mad.lo.s32 	%r105, %r92, %r90, %r105;
$L__BB1_13:
	ld.param.u64 	%rd65, [_Z15MatrixMulKernelPiS_S_i_param_2];
	cvta.to.global.u64 	%rd62, %rd65;
	mul.wide.s32 	%rd63, %r3, 4;
	add.s64 	%rd64, %rd62, %rd63;
	st.global.u32 	[%rd64], %r105;
$L__BB1_14:
	ret;

}


// ===== COMPILED SASS (sm_100) =====

	.target	sm_100

	.elftype	@"ET_EXEC"


//--------------------- .note.nv.tkinfo           --------------------------
	.section	.note.nv.tkinfo,"",@"SHT_NOTE"
	.sectionflags	@"SHF_NOTE_NV_TKINFO"
	.tkinfo
        /*0018*/ 	.word	0x00000002
        /*0030*/ 	.string	""
        /*0030*/ 	.string	"ptxas"
        /*0030*/ 	.string	"Cuda compilation tools, release 13.0, V13.0.88"
        /*0030*/ 	.string	"Build cuda_13.0.r13.0/compiler.36424714_0"
        /*0030*/ 	.string	"-arch sm_100 -m 64 "



//--------------------- .note.nv.cuinfo           --------------------------
	.section	.note.nv.cuinfo,"",@"SHT_NOTE"
	.sectionflags	@"SHF_NOTE_NV_CUINFO"
        /*0018*/ 	.short	0x0002
        /*001a*/ 	.short	0x0064
        /*001c*/ 	.short	0x0082
	.zero		2


//--------------------- .nv.info                  --------------------------
	.section	.nv.info,"",@"SHT_CUDA_INFO"
	.align	4


	//----- nvinfo : EIATTR_REGCOUNT
	.align		4
        /*0000*/ 	.byte	0x04, 0x2f
        /*0002*/ 	.short	(.L_10 - .L_9)
	.align		4
.L_9:
        /*0004*/ 	.word	index@(_Z15populate_matrixPiS_i)
        /*0008*/ 	.word	0x0000001f


	//----- nvinfo : EIATTR_FRAME_SIZE
	.align		4
.L_10:
        /*000c*/ 	.byte	0x04, 0x11
        /*000e*/ 	.short	(.L_12 - .L_11)
	.align		4
.L_11:
        /*0010*/ 	.word	index@(_Z15populate_matrixPiS_i)
        /*0014*/ 	.word	0x00000030


	//----- nvinfo : EIATTR_REGCOUNT
	.align		4
.L_12:
        /*0018*/ 	.byte	0x04, 0x2f
        /*001a*/ 	.short	(.L_14 - .L_13)
	.align		4
.L_13:
        /*001c*/ 	.word	index@(_Z15MatrixMulKernelPiS_S_i)
        /*0020*/ 	.word	0x0000001e


	//----- nvinfo : EIATTR_FRAME_SIZE
	.align		4
.L_14:
        /*0024*/ 	.byte	0x04, 0x11
        /*0026*/ 	.short	(.L_16 - .L_15)
	.align		4
.L_15:
        /*0028*/ 	.word	index@(_Z15MatrixMulKernelPiS_S_i)
        /*002c*/ 	.word	0x00000000


	//----- nvinfo : EIATTR_MIN_STACK_SIZE
	.align		4
.L_16:
        /*0030*/ 	.byte	0x04, 0x12
        /*0032*/ 	.short	(.L_18 - .L_17)
	.align		4
.L_17:
        /*0034*/ 	.word	index@(_Z15MatrixMulKernelPiS_S_i)
        /*0038*/ 	.word	0x00000000


	//----- nvinfo : EIATTR_MIN_STACK_SIZE
	.align		4
.L_18:
        /*003c*/ 	.byte	0x04, 0x12
        /*003e*/ 	.short	(.L_20 - .L_19)
	.align		4
.L_19:
        /*0040*/ 	.word	index@(_Z15populate_matrixPiS_i)
        /*0044*/ 	.word	0x00000030
.L_20:


//--------------------- .nv.compat                --------------------------
	.section	.nv.compat,"",@"SHT_CUDA_COMPAT_INFO"
	.align	4
        /*0000*/ 	.byte	0x02, 0x09, 0x00, 0x00, 0x02, 0x02, 0x01, 0x00, 0x02, 0x05, 0x05, 0x00, 0x03, 0x07, 0x01, 0x01
        /*0010*/ 	.byte	0x02, 0x03, 0x00, 0x00, 0x02, 0x06, 0x01, 0x00, 0x04, 0x0b, 0x08, 0x00, 0x09, 0x00, 0x00, 0x00
        /*0020*/ 	.byte	0x00, 0x00, 0x00, 0x00


//--------------------- .nv.info._Z15MatrixMulKernelPiS_S_i --------------------------
	.section	.nv.info._Z15MatrixMulKernelPiS_S_i,"",@"SHT_CUDA_INFO"
	.sectionflags	@""
	.align	4


	//----- nvinfo : EIATTR_CUDA_API_VERSION
	.align		4
        /*0000*/ 	.byte	0x04, 0x37
        /*0002*/ 	.short	(.L_22 - .L_21)
.L_21:
        /*0004*/ 	.word	0x00000082


	//----- nvinfo : EIATTR_KPARAM_INFO
	.align		4
.L_22:
        /*0008*/ 	.byte	0x04, 0x17
        /*000a*/ 	.short	(.L_24 - .L_23)
.L_23:
        /*000c*/ 	.word	0x00000000
        /*0010*/ 	.short	0x0003
        /*0012*/ 	.short	0x0018
        /*0014*/ 	.byte	0x00, 0xf0, 0x11, 0x00


	//----- nvinfo : EIATTR_KPARAM_INFO
	.align		4
.L_24:
        /*0018*/ 	.byte	0x04, 0x17
        /*001a*/ 	.short	(.L_26 - .L_25)
.L_25:
        /*001c*/ 	.word	0x00000000
        /*0020*/ 	.short	0x0002
        /*0022*/ 	.short	0x0010
        /*0024*/ 	.byte	0x00, 0xf5, 0x21, 0x00


	//----- nvinfo : EIATTR_KPARAM_INFO
	.align		4
.L_26:
        /*0028*/ 	.byte	0x04, 0x17
        /*002a*/ 	.short	(.L_28 - .L_27)
.L_27:
        /*002c*/ 	.word	0x00000000
        /*0030*/ 	.short	0x0001
        /*0032*/ 	.short	0x0008
        /*0034*/ 	.byte	0x00, 0xf5, 0x21, 0x00


	//----- nvinfo : EIATTR_KPARAM_INFO
	.align		4
.L_28:
        /*0038*/ 	.byte	0x04, 0x17
        /*003a*/ 	.short	(.L_30 - .L_29)
.L_29:
        /*003c*/ 	.word	0x00000000
        /*0040*/ 	.short	0x0000
        /*0042*/ 	.short	0x0000
        /*0044*/ 	.byte	0x00, 0xf5, 0x21, 0x00


	//----- nvinfo : EIATTR_SPARSE_MMA_MASK
	.align		4
.L_30:
        /*0048*/ 	.byte	0x03, 0x50
        /*004a*/ 	.short	0x0000


	//----- nvinfo : EIATTR_MAXREG_COUNT
	.align		4
        /*004c*/ 	.byte	0x03, 0x1b
        /*004e*/ 	.short	0x00ff


	//----- nvinfo : EIATTR_MERCURY_ISA_VERSION
	.align		4
        /*0050*/ 	.byte	0x03, 0x5f
        /*0052*/ 	.short	0x0101


	//----- nvinfo : EIATTR_VRC_CTA_INIT_COUNT
	.align		4
        /*0054*/ 	.byte	0x02, 0x4a
	.zero		1
	.zero		1


	//----- nvinfo : EIATTR_EXIT_INSTR_OFFSETS
	.align		4
        /*0058*/ 	.byte	0x04, 0x1c
        /*005a*/ 	.short	(.L_32 - .L_31)


	//   ....[0]....
.L_31:
        /*005c*/ 	.word	0x000000e0


	//   ....[1]....
        /*0060*/ 	.word	0x00000af0


	//----- nvinfo : EIATTR_CBANK_PARAM_SIZE
	.align		4
.L_32:
        /*0064*/ 	.byte	0x03, 0x19
        /*0066*/ 	.short	0x001c


	//----- nvinfo : EIATTR_PARAM_CBANK
	.align		4
        /*0068*/ 	.byte	0x04, 0x0a
        /*006a*/ 	.short	(.L_34 - .L_33)
	.align		4
.L_33:
        /*006c*/ 	.word	index@(.nv.constant0._Z15MatrixMulKernelPiS_S_i)
        /*0070*/ 	.short	0x0380
        /*0072*/ 	.short	0x001c


	//----- nvinfo : EIATTR_SW_WAR
	.align		4
.L_34:
        /*0074*/ 	.byte	0x04, 0x36
        /*0076*/ 	.short	(.L_36 - .L_35)
.L_35:
        /*0078*/ 	.word	0x00000008
.L_36:


//--------------------- .nv.info._Z15populate_matrixPiS_i --------------------------
	.section	.nv.info._Z15populate_matrixPiS_i,"",@"SHT_CUDA_INFO"
	.sectionflags	@""
	.align	4


	//----- nvinfo : EIATTR_CUDA_API_VERSION
	.align		4
        /*0000*/ 	.byte	0x04, 0x37
        /*0002*/ 	.short	(.L_38 - .L_37)
.L_37:
        /*0004*/ 	.word	0x00000082


	//----- nvinfo : EIATTR_KPARAM_INFO
	.align		4
.L_38:
        /*0008*/ 	.byte	0x04, 0x17
        /*000a*/ 	.short	(.L_40 - .L_39)
.L_39:
        /*000c*/ 	.word	0x00000000
        /*0010*/ 	.short	0x0002
        /*0012*/ 	.short	0x0010
        /*0014*/ 	.byte	0x00, 0xf0, 0x11, 0x00


	//----- nvinfo : EIATTR_KPARAM_INFO
	.align		4
.L_40:
        /*0018*/ 	.byte	0x04, 0x17
        /*001a*/ 	.short	(.L_42 - .L_41)
.L_41:
        /*001c*/ 	.word	0x00000000
        /*0020*/ 	.short	0x0001
        /*0022*/ 	.short	0x0008
        /*0024*/ 	.byte	0x00, 0xf5, 0x21, 0x00


	//----- nvinfo : EIATTR_KPARAM_INFO
	.align		4
.L_42:
        /*0028*/ 	.byte	0x04, 0x17
        /*002a*/ 	.short	(.L_44 - .L_43)
.L_43:
        /*002c*/ 	.word	0x00000000
        /*0030*/ 	.short	0x0000
        /*0032*/ 	.short	0x0000
        /*0034*/ 	.byte	0x00, 0xf5, 0x21, 0x00


	//----- nvinfo : EIATTR_SPARSE_MMA_MASK
	.align		4
.L_44:
        /*0038*/ 	.byte	0x03, 0x50
        /*003a*/ 	.short	0x0000


	//----- nvinfo : EIATTR_MAXREG_COUNT
	.align		4
        /*003c*/ 	.byte	0x03, 0x1b
        /*003e*/ 	.short	0x00ff


	//----- nvinfo : EIATTR_MERCURY_ISA_VERSION
	.align		4
        /*0040*/ 	.byte	0x03, 0x5f
        /*0042*/ 	.short	0x0101


	//----- nvinfo : EIATTR_VRC_CTA_INIT_COUNT
	.align		4
        /*0044*/ 	.byte	0x02, 0x4a
	.zero		1
	.zero		1


	//----- nvinfo : EIATTR_EXIT_INSTR_OFFSETS
	.align		4
        /*0048*/ 	.byte	0x04, 0x1c
        /*004a*/ 	.short	(.L_46 - .L_45)


	//   ....[0]....
.L_45:
        /*004c*/ 	.word	0x000000e0


	//   ....[1]....
        /*0050*/ 	.word	0x000029b0


	//----- nvinfo : EIATTR_CRS_STACK_SIZE
	.align		4
.L_46:
        /*0054*/ 	.byte	0x04, 0x1e
        /*0056*/ 	.short	(.L_48 - .L_47)
.L_47:
        /*0058*/ 	.word	0x00000000


	//----- nvinfo : EIATTR_CBANK_PARAM_SIZE
	.align		4
.L_48:
        /*005c*/ 	.byte	0x03, 0x19
        /*005e*/ 	.short	0x0014


	//----- nvinfo : EIATTR_PARAM_CBANK
	.align		4
        /*0060*/ 	.byte	0x04, 0x0a
        /*0062*/ 	.short	(.L_50 - .L_49)
	.align		4
.L_49:
        /*0064*/ 	.word	index@(.nv.constant0._Z15populate_matrixPiS_i)
        /*0068*/ 	.short	0x0380
        /*006a*/ 	.short	0x0014


	//----- nvinfo : EIATTR_SW_WAR
	.align		4
.L_50:
        /*006c*/ 	.byte	0x04, 0x36
        /*006e*/ 	.short	(.L_52 - .L_51)
.L_51:
        /*0070*/ 	.word	0x00000008
.L_52:


//--------------------- .nv.callgraph             --------------------------
	.section	.nv.callgraph,"",@"SHT_CUDA_CALLGRAPH"
	.align	4
	.sectionentsize	8
	.align		4
        /*0000*/ 	.word	0x00000000
	.align		4
        /*0004*/ 	.word	0xffffffff
	.align		4
        /*0008*/ 	.word	0x00000000
	.align		4
        /*000c*/ 	.word	0xfffffffe
	.align		4
        /*0010*/ 	.word	0x00000000
	.align		4
        /*0014*/ 	.word	0xfffffffd
	.align		4
        /*0018*/ 	.word	0x00000000
	.align		4
        /*001c*/ 	.word	0xfffffffc


//--------------------- .nv.constant4             --------------------------
	.section	.nv.constant4,"a",@progbits
	.align	8
	.align		8
.nv.constant4:
        /*0000*/ 	.dword	precalc_xorwow_matrix
	.align		8
        /*0008*/ 	.dword	precalc_xorwow_offset_matrix
	.align		8
        /*0010*/ 	.dword	mrg32k3aM1
	.align		8
        /*0018*/ 	.dword	mrg32k3aM2
	.align		8
        /*0020*/ 	.dword	mrg32k3aM1SubSeq
	.align		8
        /*0028*/ 	.dword	mrg32k3aM2SubSeq
	.align		8
        /*0030*/ 	.dword	mrg32k3aM1Seq
	.align		8
        /*0038*/ 	.dword	mrg32k3aM2Seq


//--------------------- .nv.constant3             --------------------------
	.section	.nv.constant3,"a",@progbits
	.align	8
.nv.constant3:
	.type		__cr_lgamma_table,@object
	.size		__cr_lgamma_table,(.L_8 - __cr_lgamma_table)
__cr_lgamma_table:
        /*0000*/ 	.byte	0x00, 0x00, 0x00, 0x00, 0x00, 0x00, 0x00, 0x00, 0x00, 0x00, 0x00, 0x00, 0x00, 0x00, 0x00, 0x00
        /*0010*/ 	.byte	0xef, 0x39, 0xfa, 0xfe, 0x42, 0x2e, 0xe6, 0x3f, 0x02, 0x20, 0x2a, 0xfa, 0x0b, 0xab, 0xfc, 0x3f
        /*0020*/ 	.byte	0xf9, 0x2c, 0x92, 0x7c, 0xa7, 0x6c, 0x09, 0x40, 0xc9, 0x79, 0x44, 0x3c, 0x64, 0x26, 0x13, 0x40
        /*0030*/ 	.byte	0xca, 0x01, 0xcf, 0x3a, 0x27, 0x51, 0x1a, 0x40, 0x30, 0xcc, 0x2d, 0xf3, 0xe1, 0x0c, 0x21, 0x40
        /*0040*/ 	.byte	0x0d, 0xb7, 0xfc, 0x82, 0x8e, 0x35, 0x25, 0x40
.L_8:


//--------------------- .text._Z15MatrixMulKernelPiS_S_i --------------------------
	.section	.text._Z15MatrixMulKernelPiS_S_i,"ax",@progbits
	.align	128
        .global         _Z15MatrixMulKernelPiS_S_i
        .type           _Z15MatrixMulKernelPiS_S_i,@function
        .size           _Z15MatrixMulKernelPiS_S_i,(.L_x_17 - _Z15MatrixMulKernelPiS_S_i)
        .other          _Z15MatrixMulKernelPiS_S_i,@"STO_CUDA_ENTRY STV_DEFAULT"
_Z15MatrixMulKernelPiS_S_i:
.text._Z15MatrixMulKernelPiS_S_i:
[----:B------:R-:W-:Y:S01]  /*0000*/  LDC R1, c[0x0][0x37c] ;  /* 0x0000df00ff017b82 */ /* 0x000fe20000000800 */
[----:B------:R-:W0:Y:S07]  /*0010*/  S2R R0, SR_TID.Y ;  /* 0x0000000000007919 */ /* 0x000e2e0000002200 */
[----:B------:R-:W0:Y:S01]  /*0020*/  S2UR UR4, SR_CTAID.Y ;  /* 0x00000000000479c3 */ /* 0x000e220000002600 */
[----:B------:R-:W1:Y:S01]  /*0030*/  LDCU UR18, c[0x0][0x398] ;  /* 0x00007300ff1277ac */ /* 0x000e620008000800 */
[----:B------:R-:W2:Y:S06]  /*0040*/  S2R R3, SR_TID.X ;  /* 0x0000000000037919 */ /* 0x000eac0000002100 */
[----:B------:R-:W0:Y:S08]  /*0050*/  LDC R13, c[0x0][0x364] ;  /* 0x0000d900ff0d7b82 */ /* 0x000e300000000800 */
[----:B------:R-:W2:Y:S08]  /*0060*/  S2UR UR5, SR_CTAID.X ;  /* 0x00000000000579c3 */ /* 0x000eb00000002500 */
[----:B------:R-:W2:Y:S01]  /*0070*/  LDC R12, c[0x0][0x360] ;  /* 0x0000d800ff0c7b82 */ /* 0x000ea20000000800 */
[----:B0-----:R-:W-:Y:S01]  /*0080*/  IMAD R13, R13, UR4, R0 ;  /* 0x000000040d0d7c24 */ /* 0x001fe2000f8e0200 */
[----:B-1----:R-:W-:-:S03]  /*0090*/  UIMAD UR4, UR18, UR18, URZ ;  /* 0x00000012120472a4 */ /* 0x002fc6000f8e02ff */
[----:B------:R-:W-:Y:S02]  /*00a0*/  IMAD R13, R13, UR18, RZ ;  /* 0x000000120d0d7c24 */ /* 0x000fe4000f8e02ff */
[----:B--2---:R-:W-:-:S05]  /*00b0*/  IMAD R12, R12, UR5, R3 ;  /* 0x000000050c0c7c24 */ /* 0x004fca000f8e0203 */
[----:B------:R-:W-:-:S04]  /*00c0*/  IADD3 R14, PT, PT, R12, R13, RZ ;  /* 0x0000000d0c0e7210 */ /* 0x000fc80007ffe0ff */
[----:B------:R-:W-:-:S13]  /*00d0*/  ISETP.GE.AND P0, PT, R14, UR4, PT ;  /* 0x000000040e007c0c */ /* 0x000fda000bf06270 */
[----:B------:R-:W-:Y:S05]  /*00e0*/  @P0 EXIT ;  /* 0x000000000000094d */ /* 0x000fea0003800000 */
[----:B------:R-:W-:Y:S01]  /*00f0*/  UISETP.GE.AND UP0, UPT, UR18, 0x1, UPT ;  /* 0x000000011200788c */ /* 0x000fe2000bf06270 */
[----:B------:R-:W-:Y:S01]  /*0100*/  HFMA2 R23, -RZ, RZ, 0, 0 ;  /* 0x00000000ff177431 */ /* 0x000fe200000001ff */
[----:B------:R-:W0:Y:S07]  /*0110*/  LDCU.64 UR16, c[0x0][0x358] ;  /* 0x00006b00ff1077ac */ /* 0x000e2e0008000a00 */
[----:B------:R-:W-:Y:S05]  /*0120*/  BRA.U !UP0, `(.L_x_0) ;  /* 0x0000000908647547 */ /* 0x000fea000b800000 */
[----:B------:R-:W-:Y:S01]  /*0130*/  UISETP.GE.U32.AND UP1, UPT, UR18, 0x8, UPT ;  /* 0x000000081200788c */ /* 0x000fe2000bf26070 */
[----:B------:R-:W-:Y:S01]  /*0140*/  MOV R23, RZ ;  /* 0x000000ff00177202 */ /* 0x000fe20000000f00 */
[----:B------:R-:W-:Y:S01]  /*0150*/  ULOP3.LUT UR19, UR18, 0x7, URZ, 0xc0, !UPT ;  /* 0x0000000712137892 */ /* 0x000fe2000f8ec0ff */
[----:B------:R-:W-:-:S03]  /*0160*/  UMOV UR4, URZ ;  /* 0x000000ff00047c82 */ /* 0x000fc60008000000 */
[----:B------:R-:W-:-:S03]  /*0170*/  UISETP.NE.AND UP0, UPT, UR19, URZ, UPT ;  /* 0x000000ff1300728c */ /* 0x000fc6000bf05270 */
[----:B------:R-:W-:Y:S08]  /*0180*/  BRA.U !UP1, `(.L_x_1) ;  /* 0x0000000509107547 */ /* 0x000ff0000b800000 */
[----:B------:R-:W1:Y:S01]  /*0190*/  LDCU.128 UR20, c[0x0][0x380] ;  /* 0x00007000ff1477ac */ /* 0x000e620008000c00 */
[----:B------:R-:W-:Y:S01]  /*01a0*/  IMAD.MOV.U32 R23, RZ, RZ, RZ ;  /* 0x000000ffff177224 */ /* 0x000fe200078e00ff */
[----:B------:R-:W-:Y:S01]  /*01b0*/  MOV R0, R12 ;  /* 0x0000000c00007202 */ /* 0x000fe20000000f00 */
[----:B------:R-:W-:-:S04]  /*01c0*/  ULOP3.LUT UR4, UR18, 0x7ffffff8, URZ, 0xc0, !UPT ;  /* 0x7ffffff812047892 */ /* 0x000fc8000f8ec0ff */
[----:B------:R-:W-:Y:S01]  /*01d0*/  UIADD3 UR5, UPT, UPT, -UR4, URZ, URZ ;  /* 0x000000ff04057290 */ /* 0x000fe2000fffe1ff */
[----:B-1----:R-:W-:Y:S01]  /*01e0*/  MOV R2, UR20 ;  /* 0x0000001400027c02 */ /* 0x002fe20008000f00 */
[----:B------:R-:W-:Y:S01]  /*01f0*/  UIMAD.WIDE.U32 UR6, UR18, 0xc, UR22 ;  /* 0x0000000c120678a5 */ /* 0x000fe2000f8e0016 */
[----:B------:R-:W-:Y:S01]  /*0200*/  MOV R3, UR21 ;  /* 0x0000001500037c02 */ /* 0x000fe20008000f00 */
[----:B------:R-:W-:Y:S02]  /*0210*/  UIMAD.WIDE.U32 UR8, UR18, 0x10, UR22 ;  /* 0x00000010120878a5 */ /* 0x000fe4000f8e0016 */
[----:B------:R-:W-:Y:S01]  /*0220*/  UIMAD.WIDE.U32 UR10, UR18, 0x14, UR22 ;  /* 0x00000014120a78a5 */ /* 0x000fe2000f8e0016 */
[----:B------:R-:W-:Y:S01]  /*0230*/  IMAD.WIDE.U32 R2, R13, 0x4, R2 ;  /* 0x000000040d027825 */ /* 0x000fe200078e0002 */
[----:B------:R-:W-:Y:S02]  /*0240*/  UIMAD.WIDE.U32 UR12, UR18, 0x18, UR22 ;  /* 0x00000018120c78a5 */ /* 0x000fe4000f8e0016 */
[----:B------:R-:W-:Y:S01]  /*0250*/  UIMAD.WIDE.U32 UR14, UR18, 0x1c, UR22 ;  /* 0x0000001c120e78a5 */ /* 0x000fe2000f8e0016 */
[----:B------:R-:W-:-:S04]  /*0260*/  IADD3 R6, P0, PT, R2, 0x10, RZ ;  /* 0x0000001002067810 */ /* 0x000fc80007f1e0ff */
[----:B------:R-:W-:-:S09]  /*0270*/  IADD3.X R7, PT, PT, RZ, R3, RZ, P0, !PT ;  /* 0x00000003ff077210 */ /* 0x000fd200007fe4ff */
.L_x_2:
[----:B------:R-:W-:Y:S01]  /*0280*/  HFMA2 R3, -RZ, RZ, 0, 2.384185791015625e-07 ;  /* 0x00000004ff037431 */ /* 0x000fe200000001ff */
[----:B------:R-:W-:Y:S02]  /*0290*/  UIMAD.WIDE.U32 UR24, UR18, 0x4, UR22 ;  /* 0x00000004121878a5 */ /* 0x000fe4000f8e0016 */
[----:B------:R-:W-:Y:S01]  /*02a0*/  UIMAD.WIDE.U32 UR20, UR18, 0x8, UR22 ;  /* 0x00000008121478a5 */ /* 0x000fe2000f8e0016 */
[----:B------:R-:W-:-:S03]  /*02b0*/  HFMA2 R11, -RZ, RZ, 0, 2.384185791015625e-07 ;  /* 0x00000004ff0b7431 */ /* 0x000fc600000001ff */
[----:B------:R-:W-:Y:S02]  /*02c0*/  MOV R24, UR24 ;  /* 0x0000001800187c02 */ /* 0x000fe40008000f00 */
[----:B------:R-:W-:Y:S01]  /*02d0*/  MOV R25, UR25 ;  /* 0x0000001900197c02 */ /* 0x000fe20008000f00 */
[----:B------:R-:W-:Y:S01]  /*02e0*/  IMAD.WIDE R2, R0, R3, UR22 ;  /* 0x0000001600027e25 */ /* 0x000fe2000f8e0203 */
[----:B------:R-:W-:-:S03]  /*02f0*/  MOV R4, UR20 ;  /* 0x0000001400047c02 */ /* 0x000fc60008000f00 */
[----:B------:R-:W-:Y:S01]  /*0300*/  IMAD.U32 R5, RZ, RZ, UR21 ;  /* 0x00000015ff057e24 */ /* 0x000fe2000f8e00ff */
[----:B0-----:R0:W2:Y:S01]  /*0310*/  LDG.E R22, desc[UR16][R2.64] ;  /* 0x0000001002167981 */ /* 0x0010a2000c1e1900 */
[----:B------:R-:W-:-:S04]  /*0320*/  IMAD.WIDE R24, R0, 0x4, R24 ;  /* 0x0000000400187825 */ /* 0x000fc800078e0218 */
[C---:B------:R-:W-:Y:S01]  /*0330*/  IMAD.WIDE R8, R0.reuse, 0x4, R4 ;  /* 0x0000000400087825 */ /* 0x040fe200078e0204 */
[----:B------:R1:W3:Y:S01]  /*0340*/  LDG.E R20, desc[UR16][R24.64] ;  /* 0x0000001018147981 */ /* 0x0002e2000c1e1900 */
[----:B0-----:R-:W-:Y:S02]  /*0350*/  MOV R2, R6 ;  /* 0x0000000600027202 */ /* 0x001fe40000000f00 */
[----:B------:R-:W-:Y:S01]  /*0360*/  IMAD.WIDE R10, R0, R11, UR6 ;  /* 0x00000006000a7e25 */ /* 0x000fe2000f8e020b */
[----:B------:R-:W-:-:S03]  /*0370*/  MOV R3, R7 ;  /* 0x0000000700037202 */ /* 0x000fc60000000f00 */
[----:B------:R-:W-:Y:S01]  /*0380*/  HFMA2 R7, -RZ, RZ, 0, 2.384185791015625e-07 ;  /* 0x00000004ff077431 */ /* 0x000fe200000001ff */
[----:B------:R-:W-:Y:S01]  /*0390*/  MOV R5, 0x4 ;  /* 0x0000000400057802 */ /* 0x000fe20000000f00 */
[----:B------:R0:W4:Y:S04]  /*03a0*/  LDG.E R18, desc[UR16][R8.64] ;  /* 0x0000001008127981 */ /* 0x000128000c1e1900 */
[----:B------:R-:W2:Y:S04]  /*03b0*/  LDG.E R21, desc[UR16][R2.64+-0x10] ;  /* 0xfffff01002157981 */ /* 0x000ea8000c1e1900 */
[----:B------:R-:W3:Y:S01]  /*03c0*/  LDG.E R19, desc[UR16][R2.64+-0xc] ;  /* 0xfffff41002137981 */ /* 0x000ee2000c1e1900 */
[----:B------:R-:W-:-:S03]  /*03d0*/  IMAD.WIDE R4, R0, R5, UR8 ;  /* 0x0000000800047e25 */ /* 0x000fc6000f8e0205 */
[----:B------:R-:W4:Y:S01]  /*03e0*/  LDG.E R17, desc[UR16][R2.64+-0x8] ;  /* 0xfffff81002117981 */ /* 0x000f22000c1e1900 */
[----:B------:R-:W-:-:S03]  /*03f0*/  IMAD.WIDE R6, R0, R7, UR10 ;  /* 0x0000000a00067e25 */ /* 0x000fc6000f8e0207 */
[----:B------:R5:W4:Y:S01]  /*0400*/  LDG.E R16, desc[UR16][R10.64] ;  /* 0x000000100a107981 */ /* 0x000b22000c1e1900 */
[----:B-1----:R-:W-:-:S03]  /*0410*/  IMAD.MOV.U32 R25, RZ, RZ, 0x4 ;  /* 0x00000004ff197424 */ /* 0x002fc600078e00ff */
[----:B------:R-:W4:Y:S01]  /*0420*/  LDG.E R15, desc[UR16][R2.64+-0x4] ;  /* 0xfffffc10020f7981 */ /* 0x000f22000c1e1900 */
[C---:B0-----:R-:W-:Y:S01]  /*0430*/  IMAD.WIDE R8, R0.reuse, R25, UR12 ;  /* 0x0000000c00087e25 */ /* 0x041fe2000f8e0219 */
[----:B------:R-:W-:Y:S02]  /*0440*/  MOV R27, 0x4 ;  /* 0x00000004001b7802 */ /* 0x000fe40000000f00 */
[----:B------:R-:W4:Y:S04]  /*0450*/  LDG.E R5, desc[UR16][R4.64] ;  /* 0x0000001004057981 */ /* 0x000f28000c1e1900 */
[----:B------:R-:W4:Y:S01]  /*0460*/  LDG.E R24, desc[UR16][R2.64] ;  /* 0x0000001002187981 */ /* 0x000f22000c1e1900 */
[----:B-----5:R-:W-:-:S03]  /*0470*/  IMAD.WIDE R10, R0, R27, UR14 ;  /* 0x0000000e000a7e25 */ /* 0x020fc6000f8e021b */
[----:B------:R-:W5:Y:S04]  /*0480*/  LDG.E R6, desc[UR16][R6.64] ;  /* 0x0000001006067981 */ /* 0x000f68000c1e1900 */
[----:B------:R-:W5:Y:S04]  /*0490*/  LDG.E R25, desc[UR16][R2.64+0x4] ;  /* 0x0000041002197981 */ /* 0x000f68000c1e1900 */
[----:B------:R-:W5:Y:S04]  /*04a0*/  LDG.E R9, desc[UR16][R8.64] ;  /* 0x0000001008097981 */ /* 0x000f68000c1e1900 */
[----:B------:R-:W5:Y:S04]  /*04b0*/  LDG.E R26, desc[UR16][R2.64+0x8] ;  /* 0x00000810021a7981 */ /* 0x000f68000c1e1900 */
[----:B------:R-:W5:Y:S04]  /*04c0*/  LDG.E R10, desc[UR16][R10.64] ;  /* 0x000000100a0a7981 */ /* 0x000f68000c1e1900 */
[----:B------:R-:W5:Y:S01]  /*04d0*/  LDG.E R27, desc[UR16][R2.64+0xc] ;  /* 0x00000c10021b7981 */ /* 0x000f62000c1e1900 */
[----:B------:R-:W-:-:S04]  /*04e0*/  UIADD3 UR5, UPT, UPT, UR5, 0x8, URZ ;  /* 0x0000000805057890 */ /* 0x000fc8000fffe0ff */
[----:B------:R-:W-:Y:S01]  /*04f0*/  UISETP.NE.AND UP1, UPT, UR5, URZ, UPT ;  /* 0x000000ff0500728c */ /* 0x000fe2000bf25270 */
[----:B--2---:R-:W-:-:S04]  /*0500*/  IMAD R21, R21, R22, R23 ;  /* 0x0000001615157224 */ /* 0x004fc800078e0217 */
[----:B---3--:R-:W-:-:S04]  /*0510*/  IMAD R19, R19, R20, R21 ;  /* 0x0000001413137224 */ /* 0x008fc800078e0215 */
[----:B----4-:R-:W-:-:S04]  /*0520*/  IMAD R17, R17, R18, R19 ;  /* 0x0000001211117224 */ /* 0x010fc800078e0213 */
[----:B------:R-:W-:-:S04]  /*0530*/  IMAD R15, R15, R16, R17 ;  /* 0x000000100f0f7224 */ /* 0x000fc800078e0211 */
[----:B------:R-:W-:-:S04]  /*0540*/  IMAD R5, R24, R5, R15 ;  /* 0x0000000518057224 */ /* 0x000fc800078e020f */
[----:B-----5:R-:W-:Y:S01]  /*0550*/  IMAD R5, R25, R6, R5 ;  /* 0x0000000619057224 */ /* 0x020fe200078e0205 */
[----:B------:R-:W-:-:S03]  /*0560*/  IADD3 R6, P0, PT, R2, 0x20, RZ ;  /* 0x0000002002067810 */ /* 0x000fc60007f1e0ff */
[----:B------:R-:W-:Y:S01]  /*0570*/  IMAD R5, R26, R9, R5 ;  /* 0x000000091a057224 */ /* 0x000fe200078e0205 */
[----:B------:R-:W-:Y:S02]  /*0580*/  MOV R9, UR18 ;  /* 0x0000001200097c02 */ /* 0x000fe40008000f00 */
[----:B------:R-:W-:Y:S02]  /*0590*/  IADD3.X R7, PT, PT, RZ, R3, RZ, P0, !PT ;  /* 0x00000003ff077210 */ /* 0x000fe400007fe4ff */
[----:B------:R-:W-:Y:S01]  /*05a0*/  LEA R0, R9, R0, 0x3 ;  /* 0x0000000009007211 */ /* 0x000fe200078e18ff */
[----:B------:R-:W-:Y:S01]  /*05b0*/  IMAD R23, R27, R10, R5 ;  /* 0x0000000a1b177224 */ /* 0x000fe200078e0205 */
[----:B------:R-:W-:Y:S06]  /*05c0*/  BRA.U UP1, `(.L_x_2) ;  /* 0xfffffffd012c7547 */ /* 0x000fec000b83ffff */
.L_x_1:
[----:B------:R-:W-:Y:S05]  /*05d0*/  BRA.U !UP0, `(.L_x_0) ;  /* 0x0000000508387547 */ /* 0x000fea000b800000 */
[----:B------:R-:W-:Y:S02]  /*05e0*/  UISETP.GE.U32.AND UP0, UPT, UR19, 0x4, UPT ;  /* 0x000000041300788c */ /* 0x000fe4000bf06070 */
[----:B------:R-:W-:-:S04]  /*05f0*/  ULOP3.LUT UR5, UR18, 0x3, URZ, 0xc0, !UPT ;  /* 0x0000000312057892 */ /* 0x000fc8000f8ec0ff */
[----:B------:R-:W-:-:S03]  /*0600*/  UISETP.NE.AND UP1, UPT, UR5, URZ, UPT ;  /* 0x000000ff0500728c */ /* 0x000fc6000bf25270 */
[----:B------:R-:W-:Y:S08]  /*0610*/  BRA.U !UP0, `(.L_x_3) ;  /* 0x00000001087c7547 */ /* 0x000ff0000b800000 */
[----:B------:R-:W1:Y:S01]  /*0620*/  LDC.64 R4, c[0x0][0x388] ;  /* 0x0000e200ff047b82 */ /* 0x000e620000000a00 */
[----:B------:R-:W2:Y:S01]  /*0630*/  LDCU.64 UR6, c[0x0][0x380] ;  /* 0x00007000ff0677ac */ /* 0x000ea20008000a00 */
[----:B------:R-:W-:Y:S01]  /*0640*/  MOV R9, UR4 ;  /* 0x0000000400097c02 */ /* 0x000fe20008000f00 */
[C---:B------:R-:W-:Y:S01]  /*0650*/  VIADD R3, R13.reuse, UR4 ;  /* 0x000000040d037c36 */ /* 0x040fe20008000000 */
[----:B------:R-:W-:Y:S02]  /*0660*/  IADD3 R0, P0, PT, R13, UR4, RZ ;  /* 0x000000040d007c10 */ /* 0x000fe4000ff1e0ff */
[----:B------:R-:W-:Y:S01]  /*0670*/  MOV R11, UR18 ;  /* 0x00000012000b7c02 */ /* 0x000fe20008000f00 */
[----:B------:R-:W-:Y:S01]  /*0680*/  IMAD R9, R9, UR18, R12 ;  /* 0x0000001209097c24 */ /* 0x000fe2000f8e020c */
[----:B------:R-:W3:Y:S01]  /*0690*/  LDC.64 R6, c[0x0][0x380] ;  /* 0x0000e000ff067b82 */ /* 0x000ee20000000a00 */
[----:B------:R-:W-:Y:S02]  /*06a0*/  MOV R17, UR18 ;  /* 0x0000001200117c02 */ /* 0x000fe40008000f00 */
[----:B-1----:R-:W-:Y:S01]  /*06b0*/  IMAD.WIDE R4, R9, 0x4, R4 ;  /* 0x0000000409047825 */ /* 0x002fe200078e0204 */
[----:B------:R-:W-:-:S05]  /*06c0*/  MOV R9, UR18 ;  /* 0x0000001200097c02 */ /* 0x000fca0008000f00 */
[----:B------:R-:W-:Y:S02]  /*06d0*/  IMAD.WIDE.U32 R8, R9, 0x4, R4 ;  /* 0x0000000409087825 */ /* 0x000fe400078e0004 */
[----:B0-----:R-:W4:Y:S02]  /*06e0*/  LDG.E R4, desc[UR16][R4.64] ;  /* 0x0000001004047981 */ /* 0x001f24000c1e1900 */
[----:B---3--:R-:W-:Y:S01]  /*06f0*/  IMAD.WIDE.U32 R6, R3, 0x4, R6 ;  /* 0x0000000403067825 */ /* 0x008fe200078e0006 */
[----:B------:R-:W-:Y:S02]  /*0700*/  IADD3.X R3, PT, PT, RZ, RZ, RZ, P0, !PT ;  /* 0x000000ffff037210 */ /* 0x000fe400007fe4ff */
[C---:B--2---:R-:W-:Y:S01]  /*0710*/  LEA R2, P0, R0.reuse, UR6, 0x2 ;  /* 0x0000000600027c11 */ /* 0x044fe2000f8010ff */
[----:B------:R-:W-:Y:S02]  /*0720*/  IMAD.WIDE.U32 R10, R11, 0x4, R8 ;  /* 0x000000040b0a7825 */ /* 0x000fe400078e0008 */
[----:B------:R-:W4:Y:S01]  /*0730*/  LDG.E R6, desc[UR16][R6.64] ;  /* 0x0000001006067981 */ /* 0x000f22000c1e1900 */
[----:B------:R-:W-:-:S03]  /*0740*/  LEA.HI.X R3, R0, UR7, R3, 0x2, P0 ;  /* 0x0000000700037c11 */ /* 0x000fc600080f1403 */
[----:B------:R-:W2:Y:S01]  /*0750*/  LDG.E R0, desc[UR16][R8.64] ;  /* 0x0000001008007981 */ /* 0x000ea2000c1e1900 */
[----:B------:R-:W-:-:S03]  /*0760*/  IMAD.WIDE.U32 R16, R17, 0x4, R10 ;  /* 0x0000000411107825 */ /* 0x000fc600078e000a */
[----:B------:R-:W2:Y:S04]  /*0770*/  LDG.E R15, desc[UR16][R2.64+0x4] ;  /* 0x00000410020f7981 */ /* 0x000ea8000c1e1900 */
[----:B------:R-:W3:Y:S04]  /*0780*/  LDG.E R18, desc[UR16][R10.64] ;  /* 0x000000100a127981 */ /* 0x000ee8000c1e1900 */
[----:B------:R-:W3:Y:S04]  /*0790*/  LDG.E R19, desc[UR16][R2.64+0x8] ;  /* 0x0000081002137981 */ /* 0x000ee8000c1e1900 */
[----:B------:R-:W5:Y:S04]  /*07a0*/  LDG.E R21, desc[UR16][R2.64+0xc] ;  /* 0x00000c1002157981 */ /* 0x000f68000c1e1900 */
[----:B------:R-:W5:Y:S01]  /*07b0*/  LDG.E R16, desc[UR16][R16.64] ;  /* 0x0000001010107981 */ /* 0x000f62000c1e1900 */
[----:B------:R-:W-:Y:S01]  /*07c0*/  UIADD3 UR4, UPT, UPT, UR4, 0x4, URZ ;  /* 0x0000000404047890 */ /* 0x000fe2000fffe0ff */
[----:B----4-:R-:W-:-:S04]  /*07d0*/  IMAD R6, R6, R4, R23 ;  /* 0x0000000406067224 */ /* 0x010fc800078e0217 */
[----:B--2---:R-:W-:-:S04]  /*07e0*/  IMAD R0, R15, R0, R6 ;  /* 0x000000000f007224 */ /* 0x004fc800078e0206 */
[----:B---3--:R-:W-:-:S04]  /*07f0*/  IMAD R0, R19, R18, R0 ;  /* 0x0000001213007224 */ /* 0x008fc800078e0200 */
[----:B-----5:R-:W-:-:S07]  /*0800*/  IMAD R23, R21, R16, R0 ;  /* 0x0000001015177224 */ /* 0x020fce00078e0200 */
.L_x_3:
[----:B------:R-:W-:Y:S05]  /*0810*/  BRA.U !UP1, `(.L_x_0) ;  /* 0x0000000109a87547 */ /* 0x000fea000b800000 */
[----:B------:R-:W-:Y:S01]  /*0820*/  UISETP.NE.AND UP0, UPT, UR5, 0x1, UPT ;  /* 0x000000010500788c */ /* 0x000fe2000bf05270 */
[----:B------:R-:W-:Y:S01]  /*0830*/  MOV R7, UR4 ;  /* 0x0000000400077c02 */ /* 0x000fe20008000f00 */
[----:B------:R-:W-:Y:S02]  /*0840*/  ULOP3.LUT UR5, UR18, 0x1, URZ, 0xc0, !UPT ;  /* 0x0000000112057892 */ /* 0x000fe4000f8ec0ff */
[----:B------:R-:W-:Y:S02]  /*0850*/  IMAD.U32 R17, RZ, RZ, UR18 ;  /* 0x00000012ff117e24 */ /* 0x000fe4000f8e00ff */
[----:B------:R-:W-:Y:S01]  /*0860*/  UISETP.NE.U32.AND UP1, UPT, UR5, 0x1, UPT ;  /* 0x000000010500788c */ /* 0x000fe2000bf25070 */
[----:B------:R-:W-:-:S04]  /*0870*/  PLOP3.LUT P1, PT, PT, PT, UP0, 0x80, 0x8 ;  /* 0x000000000008781c */ /* 0x000fc80003f2f008 */
[----:B------:R-:W1:Y:S01]  /*0880*/  @UP0 LDCU.128 UR8, c[0x0][0x380] ;  /* 0x00007000ff0807ac */ /* 0x000e620008000c00 */
[----:B------:R-:W-:Y:S01]  /*0890*/  PLOP3.LUT P0, PT, PT, PT, UP1, 0x80, 0x8 ;  /* 0x000000000008781c */ /* 0x000fe20003f0f018 */
[----:B------:R-:W2:Y:S04]  /*08a0*/  @UP0 LDCU.64 UR6, c[0x0][0x380] ;  /* 0x00007000ff0607ac */ /* 0x000ea80008000a00 */
[----:B------:R-:W3:Y:S03]  /*08b0*/  @!UP1 LDCU.128 UR12, c[0x0][0x380] ;  /* 0x00007000ff0c97ac */ /* 0x000ee60008000c00 */
[C---:B------:R-:W-:Y:S02]  /*08c0*/  @P1 IADD3 R3, PT, PT, R13.reuse, UR4, RZ ;  /* 0x000000040d031c10 */ /* 0x040fe4000fffe0ff */
[----:B------:R-:W-:Y:S01]  /*08d0*/  @P1 IADD3 R6, P2, PT, R13, UR4, RZ ;  /* 0x000000040d061c10 */ /* 0x000fe2000ff5e0ff */
[----:B------:R-:W-:Y:S01]  /*08e0*/  @UP0 UIADD3 UR4, UPT, UPT, UR4, 0x2, URZ ;  /* 0x0000000204040890 */ /* 0x000fe2000fffe0ff */
[----:B-1----:R-:W-:Y:S01]  /*08f0*/  MOV R11, UR9 ;  /* 0x00000009000b7c02 */ /* 0x002fe20008000f00 */
[----:B------:R-:W-:Y:S01]  /*0900*/  IMAD.U32 R10, RZ, RZ, UR8 ;  /* 0x00000008ff0a7e24 */ /* 0x000fe2000f8e00ff */
[----:B------:R-:W-:-:S02]  /*0910*/  MOV R4, UR10 ;  /* 0x0000000a00047c02 */ /* 0x000fc40008000f00 */
[----:B------:R-:W-:Y:S01]  /*0920*/  MOV R5, UR11 ;  /* 0x0000000b00057c02 */ /* 0x000fe20008000f00 */
[----:B------:R-:W-:-:S04]  /*0930*/  @P1 IMAD.WIDE.U32 R10, R3, 0x4, R10 ;  /* 0x00000004030a1825 */ /* 0x000fc800078e000a */
[----:B------:R-:W-:Y:S01]  /*0940*/  @P1 IMAD R3, R7, UR18, R12 ;  /* 0x0000001207031c24 */ /* 0x000fe2000f8e020c */
[----:B------:R-:W-:Y:S01]  /*0950*/  @P1 IADD3.X R7, PT, PT, RZ, RZ, RZ, P2, !PT ;  /* 0x000000ffff071210 */ /* 0x000fe200017fe4ff */
[----:B0-----:R-:W4:Y:S01]  /*0960*/  @P1 LDG.E R0, desc[UR16][R10.64] ;  /* 0x000000100a001981 */ /* 0x001f22000c1e1900 */
[C---:B--2---:R-:W-:Y:S01]  /*0970*/  @P1 LEA R2, P2, R6.reuse, UR6, 0x2 ;  /* 0x0000000606021c11 */ /* 0x044fe2000f8410ff */
[----:B------:R-:W-:Y:S01]  /*0980*/  @P1 IMAD.WIDE R4, R3, 0x4, R4 ;  /* 0x0000000403041825 */ /* 0x000fe200078e0204 */
[----:B------:R-:W-:Y:S02]  /*0990*/  MOV R15, UR4 ;  /* 0x00000004000f7c02 */ /* 0x000fe40008000f00 */
[----:B------:R-:W-:Y:S02]  /*09a0*/  @P1 LEA.HI.X R3, R6, UR7, R7, 0x2, P2 ;  /* 0x0000000706031c11 */ /* 0x000fe400090f1407 */
[----:B---3--:R-:W-:Y:S01]  /*09b0*/  MOV R6, UR12 ;  /* 0x0000000c00067c02 */ /* 0x008fe20008000f00 */
[----:B------:R-:W-:Y:S01]  /*09c0*/  @P1 IMAD.WIDE.U32 R16, R17, 0x4, R4 ;  /* 0x0000000411101825 */ /* 0x000fe200078e0004 */
[----:B------:R-:W-:Y:S01]  /*09d0*/  MOV R7, UR13 ;  /* 0x0000000d00077c02 */ /* 0x000fe20008000f00 */
[----:B------:R-:W4:Y:S01]  /*09e0*/  @P1 LDG.E R4, desc[UR16][R4.64] ;  /* 0x0000001004041981 */ /* 0x000f22000c1e1900 */
[----:B------:R-:W-:Y:S01]  /*09f0*/  @!P0 IADD3 R13, PT, PT, R13, UR4, RZ ;  /* 0x000000040d0d8c10 */ /* 0x000fe2000fffe0ff */
[----:B------:R-:W-:Y:S01]  /*0a00*/  @!P0 IMAD R15, R15, UR18, R12 ;  /* 0x000000120f0f8c24 */ /* 0x000fe2000f8e020c */
[----:B------:R-:W-:Y:S01]  /*0a10*/  MOV R8, UR14 ;  /* 0x0000000e00087c02 */ /* 0x000fe20008000f00 */
[----:B------:R-:W2:Y:S01]  /*0a20*/  @P1 LDG.E R16, desc[UR16][R16.64] ;  /* 0x0000001010101981 */ /* 0x000ea2000c1e1900 */
[----:B------:R-:W-:Y:S01]  /*0a30*/  MOV R9, UR15 ;  /* 0x0000000f00097c02 */ /* 0x000fe20008000f00 */
[----:B------:R-:W-:-:S02]  /*0a40*/  @!P0 IMAD.WIDE.U32 R6, R13, 0x4, R6 ;  /* 0x000000040d068825 */ /* 0x000fc400078e0006 */
[----:B------:R-:W2:Y:S02]  /*0a50*/  @P1 LDG.E R3, desc[UR16][R2.64+0x4] ;  /* 0x0000041002031981 */ /* 0x000ea4000c1e1900 */
[----:B------:R-:W-:Y:S02]  /*0a60*/  @!P0 IMAD.WIDE R8, R15, 0x4, R8 ;  /* 0x000000040f088825 */ /* 0x000fe400078e0208 */
[----:B------:R-:W3:Y:S04]  /*0a70*/  @!P0 LDG.E R6, desc[UR16][R6.64] ;  /* 0x0000001006068981 */ /* 0x000ee8000c1e1900 */
[----:B------:R-:W3:Y:S01]  /*0a80*/  @!P0 LDG.E R8, desc[UR16][R8.64] ;  /* 0x0000001008088981 */ /* 0x000ee2000c1e1900 */
[----:B----4-:R-:W-:-:S04]  /*0a90*/  @P1 IMAD R0, R0, R4, R23 ;  /* 0x0000000400001224 */ /* 0x010fc800078e0217 */
[----:B--2---:R-:W-:-:S04]  /*0aa0*/  @P1 IMAD R23, R3, R16, R0 ;  /* 0x0000001003171224 */ /* 0x004fc800078e0200 */
[----:B---3--:R-:W-:-:S07]  /*0ab0*/  @!P0 IMAD R23, R6, R8, R23 ;  /* 0x0000000806178224 */ /* 0x008fce00078e0217 */
.L_x_0:
[----:B------:R-:W1:Y:S02]  /*0ac0*/  LDC.64 R2, c[0x0][0x390] ;  /* 0x0000e400ff027b82 */ /* 0x000e640000000a00 */
[----:B-1----:R-:W-:-:S05]  /*0ad0*/  IMAD.WIDE R14, R14, 0x4, R2 ;  /* 0x000000040e0e7825 */ /* 0x002fca00078e0202 */
[----:B0-----:R-:W-:Y:S01]  /*0ae0*/  STG.E desc[UR16][R14.64], R23 ;  /* 0x000000170e007986 */ /* 0x001fe2000c101910 */
[----:B------:R-:W-:Y:S05]  /*0af0*/  EXIT ;  /* 0x000000000000794d */ /* 0x000fea0003800000 */
.L_x_4:
[----:B------:R-:W-:-:S00]  /*0b00*/  BRA `(.L_x_4) ;  /* 0xfffffffc00fc7947 */ /* 0x000fc0000383ffff */
[----:B------:R-:W-:-:S00]  /*0b10*/  NOP ;  /* 0x0000000000007918 */ /* 0x000fc00000000000 */
        /* <DEDUP_REMOVED lines=14> */
.L_x_17:


//--------------------- .text._Z15populate_matrixPiS_i --------------------------
	.section	.text._Z15populate_matrixPiS_i,"ax",@progbits
	.align	128
        .global         _Z15populate_matrixPiS_i
        .type           _Z15populate_matrixPiS_i,@function
        .size           _Z15populate_matrixPiS_i,(.L_x_18 - _Z15populate_matrixPiS_i)
        .other          _Z15populate_matrixPiS_i,@"STO_CUDA_ENTRY STV_DEFAULT"
_Z15populate_matrixPiS_i:
.text._Z15populate_matrixPiS_i:
[----:B------:R-:W0:Y:S01]  /*0000*/  LDC R1, c[0x0][0x37c] ;  /* 0x0000df00ff017b82 */ /* 0x000e220000000800 */
[----:B------:R-:W1:Y:S07]  /*0010*/  S2R R3, SR_TID.Y ;  /* 0x0000000000037919 */ /* 0x000e6e0000002200 */
[----:B------:R-:W1:Y:S01]  /*0020*/  S2UR UR4, SR_CTAID.Y ;  /* 0x00000000000479c3 */ /* 0x000e620000002600 */
[----:B------:R-:W2:Y:S01]  /*0030*/  LDCU UR6, c[0x0][0x390] ;  /* 0x00007200ff0677ac */ /* 0x000ea20008000800 */
[----:B0-----:R-:W-:Y:S01]  /*0040*/  VIADD R1, R1, 0xffffffd0 ;  /* 0xffffffd001017836 */ /* 0x001fe20000000000 */
[----:B------:R-:W0:Y:S05]  /*0050*/  S2R R5, SR_TID.X ;  /* 0x0000000000057919 */ /* 0x000e2a0000002100 */
[----:B------:R-:W1:Y:S08]  /*0060*/  LDC R10, c[0x0][0x364] ;  /* 0x0000d900ff0a7b82 */ /* 0x000e700000000800 */
[----:B------:R-:W0:Y:S08]  /*0070*/  S2UR UR5, SR_CTAID.X ;  /* 0x00000000000579c3 */ /* 0x000e300000002500 */
[----:B------:R-:W0:Y:S01]  /*0080*/  LDC R0, c[0x0][0x360] ;  /* 0x0000d800ff007b82 */ /* 0x000e220000000800 */
[----:B-1----:R-:W-:Y:S01]  /*0090*/  IMAD R10, R10, UR4, R3 ;  /* 0x000000040a0a7c24 */ /* 0x002fe2000f8e0203 */
[----:B--2---:R-:W-:Y:S01]  /*00a0*/  UIMAD UR4, UR6, UR6, URZ ;  /* 0x00000006060472a4 */ /* 0x004fe2000f8e02ff */
[----:B0-----:R-:W-:-:S04]  /*00b0*/  IMAD R3, R0, UR5, R5 ;  /* 0x0000000500037c24 */ /* 0x001fc8000f8e0205 */
[----:B------:R-:W-:-:S05]  /*00c0*/  IMAD R10, R10, UR6, R3 ;  /* 0x000000060a0a7c24 */ /* 0x000fca000f8e0203 */
[----:B------:R-:W-:-:S13]  /*00d0*/  ISETP.GE.AND P0, PT, R10, UR4, PT ;  /* 0x000000040a007c0c */ /* 0x000fda000bf06270 */
[----:B------:R-:W-:Y:S05]  /*00e0*/  @P0 EXIT ;  /* 0x000000000000094d */ /* 0x000fea0003800000 */
[C---:B------:R-:W-:Y:S01]  /*00f0*/  LOP3.LUT R0, R10.reuse, 0xaad26b49, RZ, 0x3c, !PT ;  /* 0xaad26b490a007812 */ /* 0x040fe200078e3cff */
[----:B------:R-:W-:Y:S01]  /*0100*/  IMAD.MOV.U32 R9, RZ, RZ, -0x266e14b1 ;  /* 0xd991eb4fff097424 */ /* 0x000fe200078e00ff */
[----:B------:R-:W-:Y:S01]  /*0110*/  ISETP.GT.AND P0, PT, R10, -0x1, PT ;  /* 0xffffffff0a00780c */ /* 0x000fe20003f04270 */
[----:B------:R-:W0:Y:S01]  /*0120*/  LDCU.64 UR6, c[0x0][0x358] ;  /* 0x00006b00ff0677ac */ /* 0x000e220008000a00 */
[----:B------:R-:W-:Y:S01]  /*0130*/  BSSY.RECONVERGENT B0, `(.L_x_5) ;  /* 0x0000261000007945 */ /* 0x000fe20003800200 */
[----:B------:R-:W-:Y:S01]  /*0140*/  IMAD R0, R0, 0x4182bed5, RZ ;  /* 0x4182bed500007824 */ /* 0x000fe200078e02ff */
[----:B------:R-:W-:Y:S02]  /*0150*/  SEL R9, R9, 0x8bf16996, P0 ;  /* 0x8bf1699609097807 */ /* 0x000fe40000000000 */
[----:B------:R-:W-:Y:S01]  /*0160*/  ISETP.NE.AND P0, PT, R10, RZ, PT ;  /* 0x000000ff0a00720c */ /* 0x000fe20003f05270 */
[C---:B------:R-:W-:Y:S01]  /*0170*/  VIADD R3, R0.reuse, 0x75bcd15 ;  /* 0x075bcd1500037836 */ /* 0x040fe20000000000 */
[C---:B------:R-:W-:Y:S01]  /*0180*/  LOP3.LUT R6, R0.reuse, 0x159a55e5, RZ, 0x3c, !PT ;  /* 0x159a55e500067812 */ /* 0x040fe200078e3cff */
[----:B------:R-:W-:Y:S01]  /*0190*/  VIADD R5, R0, 0x583f19 ;  /* 0x00583f1900057836 */ /* 0x000fe20000000000 */
[C---:B------:R-:W-:Y:S01]  /*01a0*/  IADD3 R2, PT, PT, R9.reuse, 0x64f0c9, R0 ;  /* 0x0064f0c909027810 */ /* 0x040fe20007ffe000 */
[C---:B------:R-:W-:Y:S01]  /*01b0*/  VIADD R7, R9.reuse, 0x1f123bb5 ;  /* 0x1f123bb509077836 */ /* 0x040fe20000000000 */
[----:B------:R-:W-:-:S02]  /*01c0*/  LOP3.LUT R4, R9, 0x5491333, RZ, 0x3c, !PT ;  /* 0x0549133309047812 */ /* 0x000fc400078e3cff */
[----:B------:R-:W-:Y:S01]  /*01d0*/  SHF.R.S32.HI R0, RZ, 0x1f, R10 ;  /* 0x0000001fff007819 */ /* 0x000fe2000001140a */
[----:B------:R1:W-:Y:S04]  /*01e0*/  STL.64 [R1], R2 ;  /* 0x0000000201007387 */ /* 0x0003e80000100a00 */
[----:B------:R1:W-:Y:S04]  /*01f0*/  STL.64 [R1+0x8], R6 ;  /* 0x0000080601007387 */ /* 0x0003e80000100a00 */
[----:B------:R1:W-:Y:S01]  /*0200*/  STL.64 [R1+0x10], R4 ;  /* 0x0000100401007387 */ /* 0x0003e20000100a00 */
[----:B0-----:R-:W-:Y:S05]  /*0210*/  @!P0 BRA `(.L_x_6) ;  /* 0x0000002400488947 */ /* 0x001fea0003800000 */
[----:B------:R-:W-:Y:S02]  /*0220*/  IMAD.MOV.U32 R13, RZ, RZ, R0 ;  /* 0x000000ffff0d7224 */ /* 0x000fe400078e0000 */
[----:B------:R-:W-:Y:S02]  /*0230*/  IMAD.MOV.U32 R11, RZ, RZ, RZ ;  /* 0x000000ffff0b7224 */ /* 0x000fe400078e00ff */
[----:B-1----:R-:W-:-:S07]  /*0240*/  IMAD.MOV.U32 R2, RZ, RZ, R10 ;  /* 0x000000ffff027224 */ /* 0x002fce00078e000a */
.L_x_15:
[----:B------:R-:W-:Y:S01]  /*0250*/  LOP3.LUT R0, R2, 0x3, RZ, 0xc0, !PT ;  /* 0x0000000302007812 */ /* 0x000fe200078ec0ff */
[----:B------:R-:W-:Y:S03]  /*0260*/  BSSY.RECONVERGENT B1, `(.L_x_7) ;  /* 0x0000247000017945 */ /* 0x000fe60003800200 */
[----:B------:R-:W-:-:S04]  /*0270*/  ISETP.NE.U32.AND P0, PT, R0, RZ, PT ;  /* 0x000000ff0000720c */ /* 0x000fc80003f05070 */
[----:B------:R-:W-:-:S13]  /*0280*/  ISETP.NE.AND.EX P0, PT, RZ, RZ, PT, P0 ;  /* 0x000000ffff00720c */ /* 0x000fda0003f05300 */
[----:B0-----:R-:W-:Y:S05]  /*0290*/  @!P0 BRA `(.L_x_8) ;  /* 0x00000024000c8947 */ /* 0x001fea0003800000 */
[----:B------:R-:W0:Y:S01]  /*02a0*/  LDC.64 R8, c[0x4][RZ] ;  /* 0x01000000ff087b82 */ /* 0x000e220000000a00 */
[----:B------:R-:W-:Y:S01]  /*02b0*/  IMAD.MOV.U32 R0, RZ, RZ, RZ ;  /* 0x000000ffff007224 */ /* 0x000fe200078e00ff */
[----:B------:R-:W-:Y:S02]  /*02c0*/  CS2R R4, SRZ ;  /* 0x0000000000047805 */ /* 0x000fe4000001ff00 */
[----:B------:R-:W-:Y:S01]  /*02d0*/  CS2R R6, SRZ ;  /* 0x0000000000067805 */ /* 0x000fe2000001ff00 */
[----:B------:R-:W-:Y:S02]  /*02e0*/  IMAD.MOV.U32 R3, RZ, RZ, RZ ;  /* 0x000000ffff037224 */ /* 0x000fe400078e00ff */
[----:B0-----:R-:W-:-:S07]  /*02f0*/  IMAD.WIDE.U32 R8, R11, 0xc80, R8 ;  /* 0x00000c800b087825 */ /* 0x001fce00078e0008 */
.L_x_10:
[----:B------:R-:W-:-:S06]  /*0300*/  IMAD R12, R0, 0x4, R1 ;  /* 0x00000004000c7824 */ /* 0x000fcc00078e0201 */
[----:B------:R-:W5:Y:S01]  /*0310*/  LDL R12, [R12+0x4] ;  /* 0x000004000c0c7983 */ /* 0x000f620000100800 */
[----:B------:R-:W-:-:S05]  /*0320*/  UMOV UR4, URZ ;  /* 0x000000ff00047c82 */ /* 0x000fca0008000000 */
.L_x_9:
[----:B-----5:R-:W-:Y:S01]  /*0330*/  SHF.R.U32.HI R22, RZ, UR4, R12 ;  /* 0x00000004ff167c19 */ /* 0x020fe2000801160c */
[----:B------:R-:W-:-:S03]  /*0340*/  IMAD.SHL.U32 R14, R0, 0x20, RZ ;  /* 0x00000020000e7824 */ /* 0x000fc600078e00ff */
[----:B------:R-:W-:Y:S01]  /*0350*/  LOP3.LUT R15, R22, 0x1, RZ, 0xc0, !PT ;  /* 0x00000001160f7812 */ /* 0x000fe200078ec0ff */
[----:B------:R-:W-:-:S03]  /*0360*/  VIADD R14, R14, UR4 ;  /* 0x000000040e0e7c36 */ /* 0x000fc60008000000 */
[----:B------:R-:W-:Y:S01]  /*0370*/  ISETP.NE.U32.AND P0, PT, R15, 0x1, PT ;  /* 0x000000010f00780c */ /* 0x000fe20003f05070 */
[----:B------:R-:W-:-:S03]  /*0380*/  IMAD R15, R14, 0x5, RZ ;  /* 0x000000050e0f7824 */ /* 0x000fc600078e02ff */
[----:B------:R-:W-:Y:S01]  /*0390*/  R2P PR, R22, 0x7e ;  /* 0x0000007e16007804 */ /* 0x000fe20000000000 */
[----:B------:R-:W-:-:S08]  /*03a0*/  IMAD.WIDE.U32 R14, R15, 0x4, R8 ;  /* 0x000000040f0e7825 */ /* 0x000fd000078e0008 */
[----:B------:R-:W2:Y:S04]  /*03b0*/  @!P0 LDG.E R16, desc[UR6][R14.64+0x10] ;  /* 0x000010060e108981 */ /* 0x000ea8000c1e1900 */
[----:B------:R-:W3:Y:S04]  /*03c0*/  @P1 LDG.E R18, desc[UR6][R14.64+0x24] ;  /* 0x000024060e121981 */ /* 0x000ee8000c1e1900 */
[----:B------:R-:W4:Y:S04]  /*03d0*/  @P2 LDG.E R20, desc[UR6][R14.64+0x38] ;  /* 0x000038060e142981 */ /* 0x000f28000c1e1900 */
[----:B------:R-:W4:Y:S04]  /*03e0*/  @P3 LDG.E R24, desc[UR6][R14.64+0x4c] ;  /* 0x00004c060e183981 */ /* 0x000f28000c1e1900 */
[----:B------:R-:W4:Y:S04]  /*03f0*/  @P4 LDG.E R26, desc[UR6][R14.64+0x60] ;  /* 0x000060060e1a4981 */ /* 0x000f28000c1e1900 */
[----:B------:R-:W4:Y:S04]  /*0400*/  @!P0 LDG.E R17, desc[UR6][R14.64+0x4] ;  /* 0x000004060e118981 */ /* 0x000f28000c1e1900 */
[----:B------:R-:W4:Y:S04]  /*0410*/  @!P0 LDG.E R19, desc[UR6][R14.64+0xc] ;  /* 0x00000c060e138981 */ /* 0x000f28000c1e1900 */
[----:B------:R-:W4:Y:S04]  /*0420*/  @P1 LDG.E R21, desc[UR6][R14.64+0x18] ;  /* 0x000018060e151981 */ /* 0x000f28000c1e1900 */
[----:B------:R-:W4:Y:S04]  /*0430*/  @P3 LDG.E R23, desc[UR6][R14.64+0x40] ;  /* 0x000040060e173981 */ /* 0x000f28000c1e1900 */
[----:B------:R-:W4:Y:S04]  /*0440*/  @P5 LDG.E R25, desc[UR6][R14.64+0x70] ;  /* 0x000070060e195981 */ /* 0x000f28000c1e1900 */
[----:B------:R-:W4:Y:S01]  /*0450*/  @P6 LDG.E R28, desc[UR6][R14.64+0x88] ;  /* 0x000088060e1c6981 */ /* 0x000f22000c1e1900 */
[----:B--2---:R-:W-:-:S03]  /*0460*/  @!P0 LOP3.LUT R5, R5, R16, RZ, 0x3c, !PT ;  /* 0x0000001005058212 */ /* 0x004fc600078e3cff */
[----:B------:R-:W2:Y:S01]  /*0470*/  @!P0 LDG.E R16, desc[UR6][R14.64] ;  /* 0x000000060e108981 */ /* 0x000ea2000c1e1900 */
[----:B---3--:R-:W-:-:S03]  /*0480*/  @P1 LOP3.LUT R5, R5, R18, RZ, 0x3c, !PT ;  /* 0x0000001205051212 */ /* 0x008fc600078e3cff */
[----:B------:R-:W3:Y:S01]  /*0490*/  @!P0 LDG.E R18, desc[UR6][R14.64+0x8] ;  /* 0x000008060e128981 */ /* 0x000ee2000c1e1900 */
[----:B----4-:R-:W-:-:S03]  /*04a0*/  @P2 LOP3.LUT R5, R5, R20, RZ, 0x3c, !PT ;  /* 0x0000001405052212 */ /* 0x010fc600078e3cff */
[----:B------:R-:W4:Y:S01]  /*04b0*/  @P1 LDG.E R20, desc[UR6][R14.64+0x14] ;  /* 0x000014060e141981 */ /* 0x000f22000c1e1900 */
[----:B------:R-:W-:-:S03]  /*04c0*/  @P3 LOP3.LUT R5, R5, R24, RZ, 0x3c, !PT ;  /* 0x0000001805053212 */ /* 0x000fc600078e3cff */
[----:B------:R-:W4:Y:S01]  /*04d0*/  @P5 LDG.E R24, desc[UR6][R14.64+0x74] ;  /* 0x000074060e185981 */ /* 0x000f22000c1e1900 */
[----:B------:R-:W-:-:S03]  /*04e0*/  @P4 LOP3.LUT R5, R5, R26, RZ, 0x3c, !PT ;  /* 0x0000001a05054212 */ /* 0x000fc600078e3cff */
[----:B------:R-:W4:Y:S01]  /*04f0*/  @P3 LDG.E R26, desc[UR6][R14.64+0x44] ;  /* 0x000044060e1a3981 */ /* 0x000f22000c1e1900 */
[----:B------:R-:W-:-:S03]  /*0500*/  @!P0 LOP3.LUT R6, R6, R17, RZ, 0x3c, !PT ;  /* 0x0000001106068212 */ /* 0x000fc600078e3cff */
[----:B------:R-:W4:Y:S01]  /*0510*/  @P1 LDG.E R17, desc[UR6][R14.64+0x20] ;  /* 0x000020060e111981 */ /* 0x000f22000c1e1900 */
[----:B------:R-:W-:-:S03]  /*0520*/  @!P0 LOP3.LUT R4, R4, R19, RZ, 0x3c, !PT ;  /* 0x0000001304048212 */ /* 0x000fc600078e3cff */
[----:B------:R-:W4:Y:S01]  /*0530*/  @P2 LDG.E R19, desc[UR6][R14.64+0x2c] ;  /* 0x00002c060e132981 */ /* 0x000f22000c1e1900 */
[----:B------:R-:W-:-:S03]  /*0540*/  @P1 LOP3.LUT R6, R6, R21, RZ, 0x3c, !PT ;  /* 0x0000001506061212 */ /* 0x000fc600078e3cff */
[----:B------:R-:W4:Y:S01]  /*0550*/  @P2 LDG.E R21, desc[UR6][R14.64+0x34] ;  /* 0x000034060e152981 */ /* 0x000f22000c1e1900 */
[----:B--2---:R-:W-:-:S03]  /*0560*/  @!P0 LOP3.LUT R3, R3, R16, RZ, 0x3c, !PT ;  /* 0x0000001003038212 */ /* 0x004fc600078e3cff */
[----:B------:R-:W2:Y:S01]  /*0570*/  @P1 LDG.E R16, desc[UR6][R14.64+0x1c] ;  /* 0x00001c060e101981 */ /* 0x000ea2000c1e1900 */
[----:B---3--:R-:W-:-:S03]  /*0580*/  @!P0 LOP3.LUT R7, R7, R18, RZ, 0x3c, !PT ;  /* 0x0000001207078212 */ /* 0x008fc600078e3cff */
[----:B------:R-:W3:Y:S01]  /*0590*/  @P2 LDG.E R18, desc[UR6][R14.64+0x28] ;  /* 0x000028060e122981 */ /* 0x000ee2000c1e1900 */
[----:B----4-:R-:W-:-:S03]  /*05a0*/  @P1 LOP3.LUT R3, R3, R20, RZ, 0x3c, !PT ;  /* 0x0000001403031212 */ /* 0x010fc600078e3cff */
[----:B------:R-:W4:Y:S01]  /*05b0*/  @P2 LDG.E R20, desc[UR6][R14.64+0x30] ;  /* 0x000030060e142981 */ /* 0x000f22000c1e1900 */
[----:B------:R-:W-:-:S03]  /*05c0*/  @P5 LOP3.LUT R5, R5, R24, RZ, 0x3c, !PT ;  /* 0x0000001805055212 */ /* 0x000fc600078e3cff */
[----:B------:R-:W4:Y:S01]  /*05d0*/  @P3 LDG.E R24, desc[UR6][R14.64+0x3c] ;  /* 0x00003c060e183981 */ /* 0x000f22000c1e1900 */
[----:B------:R-:W-:-:S03]  /*05e0*/  @P1 LOP3.LUT R4, R4, R17, RZ, 0x3c, !PT ;  /* 0x0000001104041212 */ /* 0x000fc600078e3cff */
[----:B------:R-:W4:Y:S01]  /*05f0*/  @P3 LDG.E R17, desc[UR6][R14.64+0x48] ;  /* 0x000048060e113981 */ /* 0x000f22000c1e1900 */
[----:B------:R-:W-:-:S03]  /*0600*/  @P2 LOP3.LUT R6, R6, R19, RZ, 0x3c, !PT ;  /* 0x0000001306062212 */ /* 0x000fc600078e3cff */
[----:B------:R-:W4:Y:S01]  /*0610*/  @P4 LDG.E R19, desc[UR6][R14.64+0x54] ;  /* 0x000054060e134981 */ /* 0x000f22000c1e1900 */
[----:B------:R-:W-:Y:S02]  /*0620*/  @P2 LOP3.LUT R4, R4, R21, RZ, 0x3c, !PT ;  /* 0x0000001504042212 */ /* 0x000fe400078e3cff */
[----:B------:R-:W-:Y:S01]  /*0630*/  @P3 LOP3.LUT R6, R6, R23, RZ, 0x3c, !PT ;  /* 0x0000001706063212 */ /* 0x000fe200078e3cff */
[----:B------:R-:W4:Y:S04]  /*0640*/  @P4 LDG.E R21, desc[UR6][R14.64+0x5c] ;  /* 0x00005c060e154981 */ /* 0x000f28000c1e1900 */
[----:B------:R-:W4:Y:S01]  /*0650*/  @P5 LDG.E R23, desc[UR6][R14.64+0x68] ;  /* 0x000068060e175981 */ /* 0x000f22000c1e1900 */
[----:B--2---:R-:W-:-:S03]  /*0660*/  @P1 LOP3.LUT R7, R7, R16, RZ, 0x3c, !PT ;  /* 0x0000001007071212 */ /* 0x004fc600078e3cff */
[----:B------:R-:W2:Y:S01]  /*0670*/  @P4 LDG.E R16, desc[UR6][R14.64+0x50] ;  /* 0x000050060e104981 */ /* 0x000ea2000c1e1900 */
[----:B---3--:R-:W-:-:S03]  /*0680*/  @P2 LOP3.LUT R3, R3, R18, RZ, 0x3c, !PT ;  /* 0x0000001203032212 */ /* 0x008fc600078e3cff */
[----:B------:R-:W3:Y:S01]  /*0690*/  @P4 LDG.E R18, desc[UR6][R14.64+0x58] ;  /* 0x000058060e124981 */ /* 0x000ee2000c1e1900 */
[----:B----4-:R-:W-:-:S03]  /*06a0*/  @P2 LOP3.LUT R7, R7, R20, RZ, 0x3c, !PT ;  /* 0x0000001407072212 */ /* 0x010fc600078e3cff */
[----:B------:R-:W4:Y:S01]  /*06b0*/  @P5 LDG.E R20, desc[UR6][R14.64+0x64] ;  /* 0x000064060e145981 */ /* 0x000f22000c1e1900 */
[----:B------:R-:W-:-:S03]  /*06c0*/  @P3 LOP3.LUT R3, R3, R24, RZ, 0x3c, !PT ;  /* 0x0000001803033212 */ /* 0x000fc600078e3cff */
[----:B------:R-:W4:Y:S01]  /*06d0*/  @P5 LDG.E R24, desc[UR6][R14.64+0x6c] ;  /* 0x00006c060e185981 */ /* 0x000f22000c1e1900 */
[----:B------:R-:W-:Y:S02]  /*06e0*/  LOP3.LUT P0, RZ, R22, 0x80, RZ, 0xc0, !PT ;  /* 0x0000008016ff7812 */ /* 0x000fe4000780c0ff */
[----:B------:R-:W-:Y:S02]  /*06f0*/  @P3 LOP3.LUT R7, R7, R26, RZ, 0x3c, !PT ;  /* 0x0000001a07073212 */ /* 0x000fe400078e3cff */
[----:B------:R-:W-:Y:S02]  /*0700*/  @P3 LOP3.LUT R4, R4, R17, RZ, 0x3c, !PT ;  /* 0x0000001104043212 */ /* 0x000fe400078e3cff */
[----:B------:R-:W4:Y:S01]  /*0710*/  @P6 LDG.E R17, desc[UR6][R14.64+0x7c] ;  /* 0x00007c060e116981 */ /* 0x000f22000c1e1900 */
[----:B------:R-:W-:-:S03]  /*0720*/  @P4 LOP3.LUT R6, R6, R19, RZ, 0x3c, !PT ;  /* 0x0000001306064212 */ /* 0x000fc600078e3cff */
[----:B------:R-:W4:Y:S01]  /*0730*/  @P6 LDG.E R19, desc[UR6][R14.64+0x84] ;  /* 0x000084060e136981 */ /* 0x000f22000c1e1900 */
[----:B------:R-:W-:-:S03]  /*0740*/  @P4 LOP3.LUT R4, R4, R21, RZ, 0x3c, !PT ;  /* 0x0000001504044212 */ /* 0x000fc600078e3cff */
[----:B------:R-:W4:Y:S01]  /*0750*/  @P0 LDG.E R26, desc[UR6][R14.64+0x9c] ;  /* 0x00009c060e1a0981 */ /* 0x000f22000c1e1900 */
[----:B------:R-:W-:-:S03]  /*0760*/  @P5 LOP3.LUT R6, R6, R23, RZ, 0x3c, !PT ;  /* 0x0000001706065212 */ /* 0x000fc600078e3cff */
        /* <DEDUP_REMOVED lines=10> */
[----:B------:R-:W-:Y:S02]  /*0810*/  @P5 LOP3.LUT R4, R4, R25, RZ, 0x3c, !PT ;  /* 0x0000001904045212 */ /* 0x000fe400078e3cff */
[----:B------:R-:W-:Y:S02]  /*0820*/  @P6 LOP3.LUT R5, R5, R28, RZ, 0x3c, !PT ;  /* 0x0000001c05056212 */ /* 0x000fe400078e3cff */
[----:B------:R-:W-:Y:S02]  /*0830*/  @P6 LOP3.LUT R6, R6, R17, RZ, 0x3c, !PT ;  /* 0x0000001106066212 */ /* 0x000fe400078e3cff */
[----:B------:R-:W-:Y:S02]  /*0840*/  @P6 LOP3.LUT R4, R4, R19, RZ, 0x3c, !PT ;  /* 0x0000001304046212 */ /* 0x000fe400078e3cff */
[----:B------:R-:W-:Y:S02]  /*0850*/  @P0 LOP3.LUT R5, R5, R26, RZ, 0x3c, !PT ;  /* 0x0000001a05050212 */ /* 0x000fe400078e3cff */
[----:B------:R-:W-:-:S02]  /*0860*/  @P0 LOP3.LUT R6, R6, R21, RZ, 0x3c, !PT ;  /* 0x0000001506060212 */ /* 0x000fc400078e3cff */
[----:B------:R-:W-:Y:S02]  /*0870*/  @P0 LOP3.LUT R4, R4, R23, RZ, 0x3c, !PT ;  /* 0x0000001704040212 */ /* 0x000fe400078e3cff */
[----:B--2---:R-:W-:Y:S02]  /*0880*/  @P6 LOP3.LUT R3, R3, R16, RZ, 0x3c, !PT ;  /* 0x0000001003036212 */ /* 0x004fe400078e3cff */
[----:B---3--:R-:W-:Y:S02]  /*0890*/  @P6 LOP3.LUT R7, R7, R18, RZ, 0x3c, !PT ;  /* 0x0000001207076212 */ /* 0x008fe400078e3cff */
[----:B----4-:R-:W-:Y:S02]  /*08a0*/  @P0 LOP3.LUT R3, R3, R20, RZ, 0x3c, !PT ;  /* 0x0000001403030212 */ /* 0x010fe400078e3cff */
[----:B------:R-:W-:Y:S02]  /*08b0*/  @P0 LOP3.LUT R7, R7, R24, RZ, 0x3c, !PT ;  /* 0x0000001807070212 */ /* 0x000fe400078e3cff */
[----:B------:R-:W-:-:S13]  /*08c0*/  R2P PR, R22.B1, 0x7f ;  /* 0x0000007f16007804 */ /* 0x000fda0000001000 */
[----:B------:R-:W2:Y:S04]  /*08d0*/  @P0 LDG.E R18, desc[UR6][R14.64+0xa0] ;  /* 0x0000a0060e120981 */ /* 0x000ea8000c1e1900 */
[----:B------:R-:W3:Y:S04]  /*08e0*/  @P0 LDG.E R19, desc[UR6][R14.64+0xa4] ;  /* 0x0000a4060e130981 */ /* 0x000ee8000c1e1900 */
[----:B------:R-:W4:Y:S04]  /*08f0*/  @P0 LDG.E R20, desc[UR6][R14.64+0xa8] ;  /* 0x0000a8060e140981 */ /* 0x000f28000c1e1900 */
[----:B------:R-:W4:Y:S04]  /*0900*/  @P0 LDG.E R21, desc[UR6][R14.64+0xac] ;  /* 0x0000ac060e150981 */ /* 0x000f28000c1e1900 */
[----:B------:R-:W4:Y:S04]  /*0910*/  @P0 LDG.E R24, desc[UR6][R14.64+0xb0] ;  /* 0x0000b0060e180981 */ /* 0x000f28000c1e1900 */
[----:B------:R-:W4:Y:S04]  /*0920*/  @P1 LDG.E R16, desc[UR6][R14.64+0xbc] ;  /* 0x0000bc060e101981 */ /* 0x000f28000c1e1900 */
[----:B------:R-:W4:Y:S04]  /*0930*/  @P1 LDG.E R26, desc[UR6][R14.64+0xb4] ;  /* 0x0000b4060e1a1981 */ /* 0x000f28000c1e1900 */
        /* <DEDUP_REMOVED lines=11> */
[----:B------:R-:W-:Y:S01]  /*09f0*/  LOP3.LUT P0, RZ, R22, 0x8000, RZ, 0xc0, !PT ;  /* 0x0000800016ff7812 */ /* 0x000fe2000780c0ff */
[----:B------:R-:W4:Y:S01]  /*0a00*/  @P2 LDG.E R24, desc[UR6][R14.64+0xd8] ;  /* 0x0000d8060e182981 */ /* 0x000f22000c1e1900 */
[----:B------:R-:W-:-:S03]  /*0a10*/  @P1 LOP3.LUT R7, R7, R16, RZ, 0x3c, !PT ;  /* 0x0000001007071212 */ /* 0x000fc600078e3cff */
[----:B------:R-:W4:Y:S01]  /*0a20*/  @P2 LDG.E R22, desc[UR6][R14.64+0xd0] ;  /* 0x0000d0060e162981 */ /* 0x000f22000c1e1900 */
[----:B------:R-:W-:-:S03]  /*0a30*/  @P1 LOP3.LUT R3, R3, R26, RZ, 0x3c, !PT ;  /* 0x0000001a03031212 */ /* 0x000fc600078e3cff */
[----:B------:R-:W4:Y:S01]  /*0a40*/  @P3 LDG.E R16, desc[UR6][R14.64+0xe4] ;  /* 0x0000e4060e103981 */ /* 0x000f22000c1e1900 */
[----:B------:R-:W-:-:S03]  /*0a50*/  @P1 LOP3.LUT R6, R6, R23, RZ, 0x3c, !PT ;  /* 0x0000001706061212 */ /* 0x000fc600078e3cff */
[----:B------:R-:W4:Y:S01]  /*0a60*/  @P3 LDG.E R26, desc[UR6][R14.64+0xdc] ;  /* 0x0000dc060e1a3981 */ /* 0x000f22000c1e1900 */
[----:B------:R-:W-:-:S03]  /*0a70*/  @P1 LOP3.LUT R4, R4, R17, RZ, 0x3c, !PT ;  /* 0x0000001104041212 */ /* 0x000fc600078e3cff */
        /* <DEDUP_REMOVED lines=43> */
[----:B------:R-:W-:-:S04]  /*0d30*/  UIADD3 UR4, UPT, UPT, UR4, 0x10, URZ ;  /* 0x0000001004047890 */ /* 0x000fc8000fffe0ff */
[----:B------:R-:W-:Y:S01]  /*0d40*/  UISETP.NE.AND UP0, UPT, UR4, 0x20, UPT ;  /* 0x000000200400788c */ /* 0x000fe2000bf05270 */
[----:B--2---:R-:W-:Y:S02]  /*0d50*/  @P5 LOP3.LUT R5, R5, R18, RZ, 0x3c, !PT ;  /* 0x0000001205055212 */ /* 0x004fe400078e3cff */
[----:B---3--:R-:W-:Y:S02]  /*0d60*/  @P6 LOP3.LUT R6, R6, R19, RZ, 0x3c, !PT ;  /* 0x0000001306066212 */ /* 0x008fe400078e3cff */
[----:B----4-:R-:W-:Y:S02]  /*0d70*/  @P6 LOP3.LUT R3, R3, R20, RZ, 0x3c, !PT ;  /* 0x0000001403036212 */ /* 0x010fe400078e3cff */
[----:B------:R-:W-:Y:S02]  /*0d80*/  @P6 LOP3.LUT R4, R4, R21, RZ, 0x3c, !PT ;  /* 0x0000001504046212 */ /* 0x000fe400078e3cff */
[----:B------:R-:W-:Y:S02]  /*0d90*/  @P6 LOP3.LUT R7, R7, R22, RZ, 0x3c, !PT ;  /* 0x0000001607076212 */ /* 0x000fe400078e3cff */
[----:B------:R-:W-:-:S02]  /*0da0*/  @P6 LOP3.LUT R5, R5, R16, RZ, 0x3c, !PT ;  /* 0x0000001005056212 */ /* 0x000fc400078e3cff */
[----:B------:R-:W-:Y:S02]  /*0db0*/  @P0 LOP3.LUT R3, R3, R24, RZ, 0x3c, !PT ;  /* 0x0000001803030212 */ /* 0x000fe400078e3cff */
[----:B------:R-:W-:Y:S02]  /*0dc0*/  @P0 LOP3.LUT R5, R5, R28, RZ, 0x3c, !PT ;  /* 0x0000001c05050212 */ /* 0x000fe400078e3cff */
[----:B------:R-:W-:Y:S02]  /*0dd0*/  @P0 LOP3.LUT R7, R7, R26, RZ, 0x3c, !PT ;  /* 0x0000001a07070212 */ /* 0x000fe400078e3cff */
[----:B------:R-:W-:Y:S02]  /*0de0*/  @P0 LOP3.LUT R4, R4, R23, RZ, 0x3c, !PT ;  /* 0x0000001704040212 */ /* 0x000fe400078e3cff */
[----:B------:R-:W-:Y:S01]  /*0df0*/  @P0 LOP3.LUT R6, R6, R17, RZ, 0x3c, !PT ;  /* 0x0000001106060212 */ /* 0x000fe200078e3cff */
[----:B------:R-:W-:Y:S06]  /*0e00*/  BRA.U UP0, `(.L_x_9) ;  /* 0xfffffff500487547 */ /* 0x000fec000b83ffff */
[----:B------:R-:W-:-:S05]  /*0e10*/  VIADD R0, R0, 0x1 ;  /* 0x0000000100007836 */ /* 0x000fca0000000000 */
[----:B------:R-:W-:-:S13]  /*0e20*/  ISETP.NE.AND P0, PT, R0, 0x5, PT ;  /* 0x000000050000780c */ /* 0x000fda0003f05270 */
[----:B------:R-:W-:Y:S05]  /*0e30*/  @P0 BRA `(.L_x_10) ;  /* 0xfffffff400300947 */ /* 0x000fea000383ffff */
[----:B------:R-:W-:Y:S01]  /*0e40*/  LOP3.LUT R0, R2, 0x3, RZ, 0xc0, !PT ;  /* 0x0000000302007812 */ /* 0x000fe200078ec0ff */
[----:B------:R0:W-:Y:S03]  /*0e50*/  STL.64 [R1+0x8], R6 ;  /* 0x0000080601007387 */ /* 0x0001e60000100a00 */
[----:B------:R-:W-:Y:S01]  /*0e60*/  ISETP.NE.U32.AND P0, PT, R0, 0x1, PT ;  /* 0x000000010000780c */ /* 0x000fe20003f05070 */
[----:B------:R0:W-:Y:S03]  /*0e70*/  STL.64 [R1+0x10], R4 ;  /* 0x0000100401007387 */ /* 0x0001e60000100a00 */
[----:B------:R-:W-:Y:S01]  /*0e80*/  ISETP.NE.AND.EX P0, PT, RZ, RZ, PT, P0 ;  /* 0x000000ffff00720c */ /* 0x000fe20003f05300 */
[----:B------:R0:W-:-:S12]  /*0e90*/  STL [R1+0x4], R3 ;  /* 0x0000040301007387 */ /* 0x0001d80000100800 */
[----:B0-----:R-:W-:Y:S05]  /*0ea0*/  @!P0 BRA `(.L_x_8) ;  /* 0x0000001800088947 */ /* 0x001fea0003800000 */
[----:B------:R-:W-:Y:S01]  /*0eb0*/  UMOV UR4, URZ ;  /* 0x000000ff00047c82 */ /* 0x000fe20008000000 */
[----:B------:R-:W-:Y:S01]  /*0ec0*/  UMOV UR5, URZ ;  /* 0x000000ff00057c82 */ /* 0x000fe20008000000 */
[----:B------:R-:W-:Y:S02]  /*0ed0*/  IMAD.MOV.U32 R0, RZ, RZ, RZ ;  /* 0x000000ffff007224 */ /* 0x000fe400078e00ff */
[----:B------:R-:W-:Y:S02]  /*0ee0*/  IMAD.MOV.U32 R4, RZ, RZ, RZ ;  /* 0x000000ffff047224 */ /* 0x000fe400078e00ff */
[----:B------:R-:W-:Y:S02]  /*0ef0*/  IMAD.MOV.U32 R7, RZ, RZ, RZ ;  /* 0x000000ffff077224 */ /* 0x000fe400078e00ff */
[----:B------:R-:W-:Y:S02]  /*0f00*/  IMAD.MOV.U32 R3, RZ, RZ, RZ ;  /* 0x000000ffff037224 */ /* 0x000fe400078e00ff */
[----:B------:R-:W-:-:S02]  /*0f10*/  IMAD.U32 R5, RZ, RZ, UR4 ;  /* 0x00000004ff057e24 */ /* 0x000fc4000f8e00ff */
[----:B------:R-:W-:-:S07]  /*0f20*/  IMAD.U32 R6, RZ, RZ, UR5 ;  /* 0x00000005ff067e24 */ /* 0x000fce000f8e00ff */
.L_x_12:
[----:B------:R-:W-:-:S06]  /*0f30*/  IMAD R12, R0, 0x4, R1 ;  /* 0x00000004000c7824 */ /* 0x000fcc00078e0201 */
[----:B------:R-:W5:Y:S01]  /*0f40*/  LDL R12, [R12+0x4] ;  /* 0x000004000c0c7983 */ /* 0x000f620000100800 */
[----:B------:R-:W-:-:S05]  /*0f50*/  UMOV UR4, URZ ;  /* 0x000000ff00047c82 */ /* 0x000fca0008000000 */
.L_x_11:
        /* <DEDUP_REMOVED lines=178> */
[----:B------:R0:W-:Y:S03]  /*1a80*/  STL [R1+0x4], R3 ;  /* 0x0000040301007387 */ /* 0x0001e60000100800 */
[----:B------:R-:W-:Y:S01]  /*1a90*/  ISETP.NE.U32.AND P0, PT, R0, 0x3, PT ;  /* 0x000000030000780c */ /* 0x000fe20003f05070 */
[----:B------:R0:W-:Y:S03]  /*1aa0*/  STL.64 [R1+0x8], R6 ;  /* 0x0000080601007387 */ /* 0x0001e60000100a00 */
[----:B------:R-:W-:Y:S01]  /*1ab0*/  ISETP.NE.AND.EX P0, PT, RZ, RZ, PT, P0 ;  /* 0x000000ffff00720c */ /* 0x000fe20003f05300 */
[----:B------:R0:W-:-:S12]  /*1ac0*/  STL.64 [R1+0x10], R4 ;  /* 0x0000100401007387 */ /* 0x0001d80000100a00 */
[----:B0-----:R-:W-:Y:S05]  /*1ad0*/  @P0 BRA `(.L_x_8) ;  /* 0x0000000800fc0947 */ /* 0x001fea0003800000 */
        /* <DEDUP_REMOVED lines=8> */
.L_x_14:
[----:B------:R-:W-:-:S06]  /*1b60*/  IMAD R12, R0, 0x4, R1 ;  /* 0x00000004000c7824 */ /* 0x000fcc00078e0201 */
[----:B------:R-:W5:Y:S01]  /*1b70*/  LDL R12, [R12+0x4] ;  /* 0x000004000c0c7983 */ /* 0x000f620000100800 */
[----:B------:R-:W-:-:S05]  /*1b80*/  UMOV UR4, URZ ;  /* 0x000000ff00047c82 */ /* 0x000fca0008000000 */
.L_x_13:
        /* <DEDUP_REMOVED lines=177> */
[----:B------:R0:W-:Y:S04]  /*26a0*/  STL [R1+0x4], R3 ;  /* 0x0000040301007387 */ /* 0x0001e80000100800 */
[----:B------:R0:W-:Y:S04]  /*26b0*/  STL.64 [R1+0x8], R6 ;  /* 0x0000080601007387 */ /* 0x0001e80000100a00 */
[----:B------:R0:W-:Y:S02]  /*26c0*/  STL.64 [R1+0x10], R4 ;  /* 0x0000100401007387 */ /* 0x0001e40000100a00 */
.L_x_8:
[----:B------:R-:W-:Y:S05]  /*26d0*/  BSYNC.RECONVERGENT B1 ;  /* 0x0000000000017941 */ /* 0x000fea0003800200 */
.L_x_7:
[C---:B------:R-:W-:Y:S01]  /*26e0*/  ISETP.GT.U32.AND P0, PT, R2.reuse, 0x3, PT ;  /* 0x000000030200780c */ /* 0x040fe20003f04070 */
[----:B------:R-:W-:Y:S01]  /*26f0*/  VIADD R11, R11, 0x1 ;  /* 0x000000010b0b7836 */ /* 0x000fe20000000000 */
[--C-:B------:R-:W-:Y:S02]  /*2700*/  SHF.R.U64 R2, R2, 0x2, R13.reuse ;  /* 0x0000000202027819 */ /* 0x100fe4000000120d */
[----:B------:R-:W-:Y:S02]  /*2710*/  ISETP.GT.U32.AND.EX P0, PT, R13, RZ, PT, P0 ;  /* 0x000000ff0d00720c */ /* 0x000fe40003f04100 */
[----:B------:R-:W-:-:S11]  /*2720*/  SHF.R.U32.HI R13, RZ, 0x2, R13 ;  /* 0x00000002ff0d7819 */ /* 0x000fd6000001160d */
[----:B------:R-:W-:Y:S05]  /*2730*/  @P0 BRA `(.L_x_15) ;  /* 0xffffffd800c40947 */ /* 0x000fea000383ffff */
.L_x_6:
[----:B------:R-:W-:Y:S05]  /*2740*/  BSYNC.RECONVERGENT B0 ;  /* 0x0000000000007941 */ /* 0x000fea0003800200 */
.L_x_5:
[----:B------:R-:W-:Y:S01]  /*2750*/  SHF.R.U32.HI R0, RZ, 0x2, R3 ;  /* 0x00000002ff007819 */ /* 0x000fe20000011603 */
[----:B------:R-:W2:Y:S01]  /*2760*/  LDCU.128 UR8, c[0x0][0x380] ;  /* 0x00007000ff0877ac */ /* 0x000ea20008000c00 */
[----:B01----:R-:W-:Y:S02]  /*2770*/  SHF.R.U32.HI R7, RZ, 0x2, R6 ;  /* 0x00000002ff077819 */ /* 0x003fe40000011606 */
[----:B------:R-:W-:Y:S01]  /*2780*/  LOP3.LUT R0, R0, R3, RZ, 0x3c, !PT ;  /* 0x0000000300007212 */ /* 0x000fe200078e3cff */
[----:B------:R-:W-:Y:S01]  /*2790*/  IMAD.SHL.U32 R3, R5, 0x10, RZ ;  /* 0x0000001005037824 */ /* 0x000fe200078e00ff */
[----:B------:R-:W-:Y:S02]  /*27a0*/  LOP3.LUT R7, R7, R6, RZ, 0x3c, !PT ;  /* 0x0000000607077212 */ /* 0x000fe400078e3cff */
[----:B------:R-:W-:Y:S01]  /*27b0*/  ISETP.GT.AND P0, PT, R10, -0x1, PT ;  /* 0xffffffff0a00780c */ /* 0x000fe20003f04270 */
[----:B------:R-:W-:Y:S01]  /*27c0*/  IMAD.SHL.U32 R2, R0, 0x2, RZ ;  /* 0x0000000200027824 */ /* 0x000fe200078e00ff */
[----:B------:R-:W-:-:S04]  /*27d0*/  SHF.R.S32.HI R9, RZ, 0x1f, R10 ;  /* 0x0000001fff097819 */ /* 0x000fc8000001140a */
[----:B------:R-:W-:Y:S01]  /*27e0*/  LOP3.LUT R2, R0, R2, R3, 0x96, !PT ;  /* 0x0000000200027212 */ /* 0x000fe200078e9603 */
[----:B------:R-:W-:Y:S01]  /*27f0*/  IMAD.SHL.U32 R3, R7, 0x2, RZ ;  /* 0x0000000207037824 */ /* 0x000fe200078e00ff */
[----:B------:R-:W-:Y:S02]  /*2800*/  LOP3.LUT R0, R10, 0xaad26b49, RZ, 0x3c, !PT ;  /* 0xaad26b490a007812 */ /* 0x000fe400078e3cff */
[----:B------:R-:W-:Y:S01]  /*2810*/  LOP3.LUT R2, R2, R5, RZ, 0x3c, !PT ;  /* 0x0000000502027212 */ /* 0x000fe200078e3cff */
[----:B------:R-:W-:Y:S02]  /*2820*/  IMAD.MOV.U32 R5, RZ, RZ, -0x266e14b1 ;  /* 0xd991eb4fff057424 */ /* 0x000fe400078e00ff */
[----:B------:R-:W-:Y:S02]  /*2830*/  IMAD R4, R0, 0x4182bed5, RZ ;  /* 0x4182bed500047824 */ /* 0x000fe400078e02ff */
[----:B------:R-:W-:Y:S01]  /*2840*/  IMAD.SHL.U32 R0, R2, 0x10, RZ ;  /* 0x0000001002007824 */ /* 0x000fe200078e00ff */
[----:B------:R-:W-:-:S04]  /*2850*/  SEL R5, R5, 0x8bf16996, P0 ;  /* 0x8bf1699605057807 */ /* 0x000fc80000000000 */
[----:B------:R-:W-:Y:S01]  /*2860*/  LOP3.LUT R3, R7, R3, R0, 0x96, !PT ;  /* 0x0000000307037212 */ /* 0x000fe200078e9600 */
[----:B------:R-:W-:Y:S01]  /*2870*/  IMAD.SHL.U32 R7, R10, 0x4, RZ ;  /* 0x000000040a077824 */ /* 0x000fe200078e00ff */
[----:B------:R-:W-:Y:S02]  /*2880*/  IADD3 R4, PT, PT, R5, 0x64f0c9, R4 ;  /* 0x0064f0c905047810 */ /* 0x000fe40007ffe004 */
[----:B------:R-:W-:Y:S02]  /*2890*/  LOP3.LUT R3, R3, R2, RZ, 0x3c, !PT ;  /* 0x0000000203037212 */ /* 0x000fe400078e3cff */
[C---:B------:R-:W-:Y:S02]  /*28a0*/  IADD3 R2, PT, PT, R4.reuse, 0x587c5, R2 ;  /* 0x000587c504027810 */ /* 0x040fe40007ffe002 */
[----:B------:R-:W-:Y:S02]  /*28b0*/  IADD3 R3, PT, PT, R4, 0xb0f8a, R3 ;  /* 0x000b0f8a04037810 */ /* 0x000fe40007ffe003 */
[----:B------:R-:W-:Y:S01]  /*28c0*/  SHF.L.U64.HI R10, R10, 0x2, R9 ;  /* 0x000000020a0a7819 */ /* 0x000fe20000010209 */
[----:B------:R-:W-:-:S04]  /*28d0*/  IMAD.HI.U32 R0, R2, -0x33333333, RZ ;  /* 0xcccccccd02007827 */ /* 0x000fc800078e00ff */
[----:B------:R-:W-:Y:S01]  /*28e0*/  IMAD.HI.U32 R4, R3, -0x33333333, RZ ;  /* 0xcccccccd03047827 */ /* 0x000fe200078e00ff */
[----:B------:R-:W-:-:S04]  /*28f0*/  SHF.R.U32.HI R5, RZ, 0x4, R0 ;  /* 0x00000004ff057819 */ /* 0x000fc80000011600 */
[----:B------:R-:W-:Y:S01]  /*2900*/  SHF.R.U32.HI R6, RZ, 0x4, R4 ;  /* 0x00000004ff067819 */ /* 0x000fe20000011604 */
[----:B------:R-:W-:Y:S01]  /*2910*/  IMAD R0, R5, -0x14, R2 ;  /* 0xffffffec05007824 */ /* 0x000fe200078e0202 */
[C---:B--2---:R-:W-:Y:S02]  /*2920*/  IADD3 R2, P0, PT, R7.reuse, UR8, RZ ;  /* 0x0000000807027c10 */ /* 0x044fe4000ff1e0ff */
[----:B------:R-:W-:Y:S01]  /*2930*/  IADD3 R4, P1, PT, R7, UR10, RZ ;  /* 0x0000000a07047c10 */ /* 0x000fe2000ff3e0ff */
[----:B------:R-:W-:Y:S01]  /*2940*/  IMAD R6, R6, -0x14, R3 ;  /* 0xffffffec06067824 */ /* 0x000fe200078e0203 */
[----:B------:R-:W-:Y:S01]  /*2950*/  IADD3.X R3, PT, PT, R10, UR9, RZ, P0, !PT ;  /* 0x000000090a037c10 */ /* 0x000fe200087fe4ff */
[----:B------:R-:W-:Y:S01]  /*2960*/  VIADD R7, R0, 0x1 ;  /* 0x0000000100077836 */ /* 0x000fe20000000000 */
[----:B------:R-:W-:Y:S01]  /*2970*/  IADD3.X R5, PT, PT, R10, UR11, RZ, P1, !PT ;  /* 0x0000000b0a057c10 */ /* 0x000fe20008ffe4ff */
[----:B------:R-:W-:-:S03]  /*2980*/  VIADD R9, R6, 0x1 ;  /* 0x0000000106097836 */ /* 0x000fc60000000000 */
[----:B------:R-:W-:Y:S04]  /*2990*/  STG.E desc[UR6][R2.64], R7 ;  /* 0x0000000702007986 */ /* 0x000fe8000c101906 */
[----:B------:R-:W-:Y:S01]  /*29a0*/  STG.E desc[UR6][R4.64], R9 ;  /* 0x0000000904007986 */ /* 0x000fe2000c101906 */
[----:B------:R-:W-:Y:S05]  /*29b0*/  EXIT ;  /* 0x000000000000794d */ /* 0x000fea0003800000 */
.L_x_16:
        /* <DEDUP_REMOVED lines=12> */
.L_x_18:


//--------------------- .nv.global.init           --------------------------
	.section	.nv.global.init,"aw",@progbits
	.align	4
.nv.global.init:
	.type		mrg32k3aM1SubSeq,@object
	.size		mrg32k3aM1SubSeq,(mrg32k3aM2SubSeq - mrg32k3aM1SubSeq)
mrg32k3aM1SubSeq:
        /*0000*/ 	.byte	0x0b, 0xcc, 0xee, 0x04, 0x73, 0x29, 0x8b, 0x6f, 0xf6, 0x53, 0x03, 0xf6, 0x23, 0xf6, 0xea, 0xda
        /* <DEDUP_REMOVED lines=125> */
	.type		mrg32k3aM2SubSeq,@object
	.size		mrg32k3aM2SubSeq,(mrg32k3aM1 - mrg32k3aM2SubSeq)
mrg32k3aM2SubSeq:
        /* <DEDUP_REMOVED lines=126> */
	.type		mrg32k3aM1,@object
	.size		mrg32k3aM1,(mrg32k3aM1Seq - mrg32k3aM1)
mrg32k3aM1:
        /* <DEDUP_REMOVED lines=144> */
	.type		mrg32k3aM1Seq,@object
	.size		mrg32k3aM1Seq,(mrg32k3aM2 - mrg32k3aM1Seq)
mrg32k3aM1Seq:
        /* <DEDUP_REMOVED lines=144> */
	.type		mrg32k3aM2,@object
	.size		mrg32k3aM2,(mrg32k3aM2Seq - mrg32k3aM2)
mrg32k3aM2:
        /* <DEDUP_REMOVED lines=144> */
	.type		mrg32k3aM2Seq,@object
	.size		mrg32k3aM2Seq,(precalc_xorwow_matrix - mrg32k3aM2Seq)
mrg32k3aM2Seq:
        /* <DEDUP_REMOVED lines=144> */
	.type		precalc_xorwow_matrix,@object
	.size		precalc_xorwow_matrix,(precalc_xorwow_offset_matrix - precalc_xorwow_matrix)
precalc_xorwow_matrix:
        /* <DEDUP_REMOVED lines=6400> */
	.type		precalc_xorwow_offset_matrix,@object
	.size		precalc_xorwow_offset_matrix,(.L_1 - precalc_xorwow_offset_matrix)
precalc_xorwow_offset_matrix:
        /* <DEDUP_REMOVED lines=6400> */
.L_1:


//--------------------- .nv.shared.reserved.0     --------------------------
	.section	.nv.shared.reserved.0,"aw",@nobits
	.weak		__nv_reservedSMEM_offset_0_alias
	.size		__nv_reservedSMEM_offset_0_alias, 0, 64
	.other		__nv_reservedSMEM_offset_0_alias,@"STO_CUDA_RESERVED_SHARED STV_DEFAULT"
__nv_reservedSMEM_offset_0_alias:
	.zero		0
	.zero		64


//--------------------- .nv.constant0._Z15MatrixMulKernelPiS_S_i --------------------------
	.section	.nv.constant0._Z15MatrixMulKernelPiS_S_i,"a",@progbits
	.sectionflags	@""
	.align	4
.nv.constant0._Z15MatrixMulKernelPiS_S_i:
	.zero		924


//--------------------- .nv.constant0._Z15populate_matrixPiS_i --------------------------
	.section	.nv.constant0._Z15populate_matrixPiS_i,"a",@progbits
	.sectionflags	@""
	.align	4
.nv.constant0._Z15populate_matrixPiS_i:
	.zero		916


//--------------------- SYMBOLS --------------------------

	.type		.nv.reservedSmem.offset0,@object
	.size		.nv.reservedSmem.offset0,0x4
